// auto-generated by cutlass_sweep.gemm — config: {"arch": "sm_90", "cluster_m": 1, "cluster_n": 1, "dtype": "fp16", "dtype_b": "fp16", "layout": "nn", "stages": 0, "tile_k": 64, "tile_m": 256, "tile_n": 128}
#include "cutlass/cutlass.h"
#include "cutlass/gemm/collective/collective_builder.hpp"
#include "cutlass/gemm/device/gemm_universal_adapter.h"
#include "cutlass/gemm/kernel/gemm_universal.hpp"
#include "cutlass/epilogue/collective/collective_builder.hpp"

using ElemA = cutlass::half_t;
using ElemB = cutlass::half_t;
using ElemCD = cutlass::half_t;
using Acc  = float;
using TileShape    = cute::Shape<cute::_256, cute::_128, cute::_64>;
using ClusterShape = cute::Shape<cute::_1, cute::_1, cute::_1>;

using CollectiveEpilogue = typename cutlass::epilogue::collective::CollectiveBuilder<
    cutlass::arch::Sm90, cutlass::arch::OpClassTensorOp,
    TileShape, ClusterShape,
    cutlass::epilogue::collective::EpilogueTileAuto,
    Acc, Acc,
    ElemCD, cutlass::layout::RowMajor, 128 / cutlass::sizeof_bits<ElemCD>::value,
    ElemCD, cutlass::layout::RowMajor, 128 / cutlass::sizeof_bits<ElemCD>::value,
    cutlass::epilogue::collective::EpilogueScheduleAuto
  >::CollectiveOp;

using CollectiveMainloop = typename cutlass::gemm::collective::CollectiveBuilder<
    cutlass::arch::Sm90, cutlass::arch::OpClassTensorOp,
    ElemA, cutlass::layout::RowMajor, 128 / cutlass::sizeof_bits<ElemA>::value,
    ElemB, cutlass::layout::RowMajor, 128 / cutlass::sizeof_bits<ElemB>::value,
    Acc,
    TileShape, ClusterShape,
    cutlass::gemm::collective::StageCountAutoCarveout<static_cast<int>(sizeof(typename CollectiveEpilogue::SharedStorage))>,
    cutlass::gemm::collective::KernelScheduleAuto
  >::CollectiveOp;

using GemmKernel = cutlass::gemm::kernel::GemmUniversal<
    cute::Shape<int,int,int,int>,
    CollectiveMainloop,
    CollectiveEpilogue
>;
using Gemm = cutlass::gemm::device::GemmUniversalAdapter<GemmKernel>;

// Force the device kernel symbol into the cubin without needing a host main.
auto* _anchor = &cutlass::device_kernel<GemmKernel>;


// ===== COMPILED SASS (sm_90a) =====

	.target	sm_90a

	.elftype	@"ET_EXEC"


//--------------------- .note.nv.tkinfo           --------------------------
	.section	.note.nv.tkinfo,"",@"SHT_NOTE"
	.sectionflags	@"SHF_NOTE_NV_TKINFO"
	.tkinfo
        /*0018*/ 	.word	0x00000002
        /*0030*/ 	.string	""
        /*0030*/ 	.string	"ptxas"
        /*0030*/ 	.string	"Cuda compilation tools, release 13.0, V13.0.88"
        /*0030*/ 	.string	"Build cuda_13.0.r13.0/compiler.36424714_0"
        /*0030*/ 	.string	"-arch sm_90a -m 64 "



//--------------------- .note.nv.cuinfo           --------------------------
	.section	.note.nv.cuinfo,"",@"SHT_NOTE"
	.sectionflags	@"SHF_NOTE_NV_CUINFO"
        /*0018*/ 	.short	0x0002
        /*001a*/ 	.short	0x005a
        /*001c*/ 	.short	0x0082
	.zero		2


//--------------------- .nv.info                  --------------------------
	.section	.nv.info,"",@"SHT_CUDA_INFO"
	.align	4


	//----- nvinfo : EIATTR_REGCOUNT
	.align		4
        /*0000*/ 	.byte	0x04, 0x2f
        /*0002*/ 	.short	(.L_15 - .L_14)
	.align		4
.L_14:
        /*0004*/ 	.word	index@(_ZN7cutlass13device_kernelINS_4gemm6kernel13GemmUniversalIN4cute5tupleIJiiiiEEENS1_10collective13CollectiveMmaINS1_34MainloopSm90TmaGmmaWarpSpecializedILi4ENS5_IJNS4_1CILi1EEESB_SB_EEENS1_35KernelTmaWarpSpecializedCooperativeEEENS5_IJNSA_ILi256EEENSA_ILi128EEENSA_ILi64EEEEEENS_6half_tENS5_IJlSB_lEEESJ_NS5_IJSB_llEEENS4_8TiledMMAINS4_8MMA_AtomIJNS4_4SM904GMMA26MMA_64x128x16_F32F16F16_SSILNSP_5MajorE0ELSR_1ELNSP_7ScaleInE1ELSS_1EEEEEENS4_6LayoutINS5_IJNSA_ILi2EEESB_SB_EEENS5_IJSB_NSA_ILi0EEESY_EEEEENS5_IJNS4_10UnderscoreES11_S11_EEEEENS4_13SM90_TMA_LOADENS4_14ComposedLayoutINS4_7SwizzleILi3ELi4ELi3EEENS4_18smem_ptr_flag_bitsILi16EEENSV_INS5_IJNSA_ILi8EEESH_EEENS5_IJSH_SB_EEEEEEEvNS4_8identityES14_NS15_IS17_S19_NSV_INS5_IJSH_S1A_EEENS5_IJSB_SH_EEEEEEEvS1F_EENS_8epilogue10collective6detail29Sm90TmaWarpSpecializedAdapterINS1M_15DefaultEpilogueISJ_SK_SK_NS1L_6thread17LinearCombinationISJ_Li1EffLNS1Q_9ScaleType4KindE0ELNS_15FloatRoundStyleE2ESJ_EENS1_15EpilogueDefaultEEEEEvvEEEEvNT_6ParamsE)
        /*0008*/ 	.word	0x000000a8


	//----- nvinfo : EIATTR_FRAME_SIZE
	.align		4
.L_15:
        /*000c*/ 	.byte	0x04, 0x11
        /*000e*/ 	.short	(.L_17 - .L_16)
	.align		4
.L_16:
        /*0010*/ 	.word	index@(_ZN7cutlass13device_kernelINS_4gemm6kernel13GemmUniversalIN4cute5tupleIJiiiiEEENS1_10collective13CollectiveMmaINS1_34MainloopSm90TmaGmmaWarpSpecializedILi4ENS5_IJNS4_1CILi1EEESB_SB_EEENS1_35KernelTmaWarpSpecializedCooperativeEEENS5_IJNSA_ILi256EEENSA_ILi128EEENSA_ILi64EEEEEENS_6half_tENS5_IJlSB_lEEESJ_NS5_IJSB_llEEENS4_8TiledMMAINS4_8MMA_AtomIJNS4_4SM904GMMA26MMA_64x128x16_F32F16F16_SSILNSP_5MajorE0ELSR_1ELNSP_7ScaleInE1ELSS_1EEEEEENS4_6LayoutINS5_IJNSA_ILi2EEESB_SB_EEENS5_IJSB_NSA_ILi0EEESY_EEEEENS5_IJNS4_10UnderscoreES11_S11_EEEEENS4_13SM90_TMA_LOADENS4_14ComposedLayoutINS4_7SwizzleILi3ELi4ELi3EEENS4_18smem_ptr_flag_bitsILi16EEENSV_INS5_IJNSA_ILi8EEESH_EEENS5_IJSH_SB_EEEEEEEvNS4_8identityES14_NS15_IS17_S19_NSV_INS5_IJSH_S1A_EEENS5_IJSB_SH_EEEEEEEvS1F_EENS_8epilogue10collective6detail29Sm90TmaWarpSpecializedAdapterINS1M_15DefaultEpilogueISJ_SK_SK_NS1L_6thread17LinearCombinationISJ_Li1EffLNS1Q_9ScaleType4KindE0ELNS_15FloatRoundStyleE2ESJ_EENS1_15EpilogueDefaultEEEEEvvEEEEvNT_6ParamsE)
        /*0014*/ 	.word	0x00000000


	//----- nvinfo : EIATTR_MIN_STACK_SIZE
	.align		4
.L_17:
        /*0018*/ 	.byte	0x04, 0x12
        /*001a*/ 	.short	(.L_19 - .L_18)
	.align		4
.L_18:
        /*001c*/ 	.word	index@(_ZN7cutlass13device_kernelINS_4gemm6kernel13GemmUniversalIN4cute5tupleIJiiiiEEENS1_10collective13CollectiveMmaINS1_34MainloopSm90TmaGmmaWarpSpecializedILi4ENS5_IJNS4_1CILi1EEESB_SB_EEENS1_35KernelTmaWarpSpecializedCooperativeEEENS5_IJNSA_ILi256EEENSA_ILi128EEENSA_ILi64EEEEEENS_6half_tENS5_IJlSB_lEEESJ_NS5_IJSB_llEEENS4_8TiledMMAINS4_8MMA_AtomIJNS4_4SM904GMMA26MMA_64x128x16_F32F16F16_SSILNSP_5MajorE0ELSR_1ELNSP_7ScaleInE1ELSS_1EEEEEENS4_6LayoutINS5_IJNSA_ILi2EEESB_SB_EEENS5_IJSB_NSA_ILi0EEESY_EEEEENS5_IJNS4_10UnderscoreES11_S11_EEEEENS4_13SM90_TMA_LOADENS4_14ComposedLayoutINS4_7SwizzleILi3ELi4ELi3EEENS4_18smem_ptr_flag_bitsILi16EEENSV_INS5_IJNSA_ILi8EEESH_EEENS5_IJSH_SB_EEEEEEEvNS4_8identityES14_NS15_IS17_S19_NSV_INS5_IJSH_S1A_EEENS5_IJSB_SH_EEEEEEEvS1F_EENS_8epilogue10collective6detail29Sm90TmaWarpSpecializedAdapterINS1M_15DefaultEpilogueISJ_SK_SK_NS1L_6thread17LinearCombinationISJ_Li1EffLNS1Q_9ScaleType4KindE0ELNS_15FloatRoundStyleE2ESJ_EENS1_15EpilogueDefaultEEEEEvvEEEEvNT_6ParamsE)
        /*0020*/ 	.word	0x00000000
.L_19:


//--------------------- .nv.compat                --------------------------
	.section	.nv.compat,"",@"SHT_CUDA_COMPAT_INFO"
	.align	4
        /*0000*/ 	.byte	0x02, 0x09, 0x01, 0x00, 0x02, 0x02, 0x04, 0x00, 0x02, 0x05, 0x05, 0x00, 0x03, 0x07, 0x01, 0x01
        /*0010*/ 	.byte	0x02, 0x03, 0x01, 0x00, 0x02, 0x06, 0x01, 0x00, 0x04, 0x0b, 0x08, 0x00, 0x00, 0x00, 0x00, 0x00
        /*0020*/ 	.byte	0x00, 0x00, 0x00, 0x00


//--------------------- .nv.info._ZN7cutlass13device_kernelINS_4gemm6kernel13GemmUniversalIN4cute5tupleIJiiiiEEENS1_10collective13CollectiveMmaINS1_34MainloopSm90TmaGmmaWarpSpecializedILi4ENS5_IJNS4_1CILi1EEESB_SB_EEENS1_35KernelTmaWarpSpecializedCooperativeEEENS5_IJNSA_ILi256EEENSA_ILi128EEENSA_ILi64EEEEEENS_6half_tENS5_IJlSB_lEEESJ_NS5_IJSB_llEEENS4_8TiledMMAINS4_8MMA_AtomIJNS4_4SM904GMMA26MMA_64x128x16_F32F16F16_SSILNSP_5MajorE0ELSR_1ELNSP_7ScaleInE1ELSS_1EEEEEENS4_6LayoutINS5_IJNSA_ILi2EEESB_SB_EEENS5_IJSB_NSA_ILi0EEESY_EEEEENS5_IJNS4_10UnderscoreES11_S11_EEEEENS4_13SM90_TMA_LOADENS4_14ComposedLayoutINS4_7SwizzleILi3ELi4ELi3EEENS4_18smem_ptr_flag_bitsILi16EEENSV_INS5_IJNSA_ILi8EEESH_EEENS5_IJSH_SB_EEEEEEEvNS4_8identityES14_NS15_IS17_S19_NSV_INS5_IJSH_S1A_EEENS5_IJSB_SH_EEEEEEEvS1F_EENS_8epilogue10collective6detail29Sm90TmaWarpSpecializedAdapterINS1M_15DefaultEpilogueISJ_SK_SK_NS1L_6thread17LinearCombinationISJ_Li1EffLNS1Q_9ScaleType4KindE0ELNS_15FloatRoundStyleE2ESJ_EENS1_15EpilogueDefaultEEEEEvvEEEEvNT_6ParamsE --------------------------
	.section	.nv.info._ZN7cutlass13device_kernelINS_4gemm6kernel13GemmUniversalIN4cute5tupleIJiiiiEEENS1_10collective13CollectiveMmaINS1_34MainloopSm90TmaGmmaWarpSpecializedILi4ENS5_IJNS4_1CILi1EEESB_SB_EEENS1_35KernelTmaWarpSpecializedCooperativeEEENS5_IJNSA_ILi256EEENSA_ILi128EEENSA_ILi64EEEEEENS_6half_tENS5_IJlSB_lEEESJ_NS5_IJSB_llEEENS4_8TiledMMAINS4_8MMA_AtomIJNS4_4SM904GMMA26MMA_64x128x16_F32F16F16_SSILNSP_5MajorE0ELSR_1ELNSP_7ScaleInE1ELSS_1EEEEEENS4_6LayoutINS5_IJNSA_ILi2EEESB_SB_EEENS5_IJSB_NSA_ILi0EEESY_EEEEENS5_IJNS4_10UnderscoreES11_S11_EEEEENS4_13SM90_TMA_LOADENS4_14ComposedLayoutINS4_7SwizzleILi3ELi4ELi3EEENS4_18smem_ptr_flag_bitsILi16EEENSV_INS5_IJNSA_ILi8EEESH_EEENS5_IJSH_SB_EEEEEEEvNS4_8identityES14_NS15_IS17_S19_NSV_INS5_IJSH_S1A_EEENS5_IJSB_SH_EEEEEEEvS1F_EENS_8epilogue10collective6detail29Sm90TmaWarpSpecializedAdapterINS1M_15DefaultEpilogueISJ_SK_SK_NS1L_6thread17LinearCombinationISJ_Li1EffLNS1Q_9ScaleType4KindE0ELNS_15FloatRoundStyleE2ESJ_EENS1_15EpilogueDefaultEEEEEvvEEEEvNT_6ParamsE,"",@"SHT_CUDA_INFO"
	.sectionflags	@""
	.align	4


	//----- nvinfo : EIATTR_CUDA_API_VERSION
	.align		4
        /*0000*/ 	.byte	0x04, 0x37
        /*0002*/ 	.short	(.L_21 - .L_20)
.L_20:
        /*0004*/ 	.word	0x00000082


	//----- nvinfo : EIATTR_KPARAM_INFO
	.align		4
.L_21:
        /*0008*/ 	.byte	0x04, 0x17
        /*000a*/ 	.short	(.L_23 - .L_22)
.L_22:
        /*000c*/ 	.word	0x00000000
        /*0010*/ 	.short	0x0000
        /*0012*/ 	.short	0x0070
        /*0014*/ 	.byte	0x00, 0xf0, 0x01, 0x10


	//----- nvinfo : EIATTR_SPARSE_MMA_MASK
	.align		4
.L_23:
        /*0018*/ 	.byte	0x03, 0x50
        /*001a*/ 	.short	0x0000


	//----- nvinfo : EIATTR_MAXREG_COUNT
	.align		4
        /*001c*/ 	.byte	0x03, 0x1b
        /*001e*/ 	.short	0x00a8


	//----- nvinfo : EIATTR_NUM_BARRIERS
	.align		4
        /*0020*/ 	.byte	0x02, 0x4c
        /*0022*/ 	.byte	0x01
	.zero		1


	//----- nvinfo : EIATTR_EXTERNS
	.align		4
        /*0024*/ 	.byte	0x04, 0x0f
        /*0026*/ 	.short	(.L_25 - .L_24)


	//   ....[0]....
	.align		4
.L_24:
        /*0028*/ 	.word	index@(__assertfail)


	//----- nvinfo : EIATTR_MERCURY_ISA_VERSION
	.align		4
.L_25:
        /*002c*/ 	.byte	0x03, 0x5f
        /*002e*/ 	.short	0x0101


	//----- nvinfo : EIATTR_INT_WARP_WIDE_INSTR_OFFSETS
	.align		4
        /*0030*/ 	.byte	0x04, 0x31
        /*0032*/ 	.short	(.L_27 - .L_26)


	//   ....[0]....
.L_26:
        /*0034*/ 	.word	0x000003b0


	//   ....[1]....
        /*0038*/ 	.word	0x000003e0


	//   ....[2]....
        /*003c*/ 	.word	0x000004c0


	//----- nvinfo : EIATTR_COOP_GROUP_MASK_REGIDS
	.align		4
.L_27:
        /*0040*/ 	.byte	0x04, 0x29
        /*0042*/ 	.short	(.L_29 - .L_28)


	//   ....[0]....
.L_28:
        /*0044*/ 	.word	0xffffffff


	//   ....[1]....
        /*0048*/ 	.word	0xffffffff


	//   ....[2]....
        /*004c*/ 	.word	0xffffffff


	//   ....[3]....
        /*0050*/ 	.word	0xffffffff


	//   ....[4]....
        /*0054*/ 	.word	0xffffffff


	//----- nvinfo : EIATTR_COOP_GROUP_INSTR_OFFSETS
	.align		4
.L_29:
        /*0058*/ 	.byte	0x04, 0x28
        /*005a*/ 	.short	(.L_31 - .L_30)


	//   ....[0]....
.L_30:
        /*005c*/ 	.word	0x00000060


	//   ....[1]....
        /*0060*/ 	.word	0x00000070


	//   ....[2]....
        /*0064*/ 	.word	0x00000130


	//   ....[3]....
        /*0068*/ 	.word	0x000002c0


	//   ....[4]....
        /*006c*/ 	.word	0x00000f70


	//----- nvinfo : EIATTR_REG_RECONFIG
	.align		4
.L_31:
        /*0070*/ 	.byte	0x01, 0x54
	.zero		2


	//----- nvinfo : EIATTR_SYSCALL_OFFSETS
	.align		4
        /*0074*/ 	.byte	0x04, 0x46
        /*0076*/ 	.short	(.L_33 - .L_32)


	//   ....[0]....
.L_32:
        /*0078*/ 	.word	0x00001130


	//----- nvinfo : EIATTR_MBARRIER_INSTR_OFFSETS
	.align		4
.L_33:
        /*007c*/ 	.byte	0x04, 0x39
        /*007e*/ 	.short	(.L_35 - .L_34)


	//   ....[0]....
.L_34:
        /*0080*/ 	.word	0x00000230
        /*0084*/ 	.word	0x000000ff
        /*0088*/ 	.word	0x00000000
        /*008c*/ 	.short	0x0100
        /*008e*/ 	.byte	0x08
	.zero		1


	//   ....[1]....
        /*0090*/ 	.word	0x00000240
        /*0094*/ 	.word	0x000000ff
        /*0098*/ 	.word	0x00000020
        /*009c*/ 	.short	0x0100
        /*009e*/ 	.byte	0x08
	.zero		1


	//   ....[2]....
        /*00a0*/ 	.word	0x00000250
        /*00a4*/ 	.word	0x000000ff
        /*00a8*/ 	.word	0x00000008
        /*00ac*/ 	.short	0x0100
        /*00ae*/ 	.byte	0x08
	.zero		1


	//   ....[3]....
        /*00b0*/ 	.word	0x00000260
        /*00b4*/ 	.word	0x000000ff
        /*00b8*/ 	.word	0x00000028
        /*00bc*/ 	.short	0x0100
        /*00be*/ 	.byte	0x08
	.zero		1


	//   ....[4]....
        /*00c0*/ 	.word	0x00000270
        /*00c4*/ 	.word	0x000000ff
        /*00c8*/ 	.word	0x00000010
        /*00cc*/ 	.short	0x0100
        /*00ce*/ 	.byte	0x08
	.zero		1


	//   ....[5]....
        /*00d0*/ 	.word	0x00000280
        /*00d4*/ 	.word	0x000000ff
        /*00d8*/ 	.word	0x00000030
        /*00dc*/ 	.short	0x0100
        /*00de*/ 	.byte	0x08
	.zero		1


	//   ....[6]....
        /*00e0*/ 	.word	0x00000290
        /*00e4*/ 	.word	0x000000ff
        /*00e8*/ 	.word	0x00000018
        /*00ec*/ 	.short	0x0100
        /*00ee*/ 	.byte	0x08
	.zero		1


	//   ....[7]....
        /*00f0*/ 	.word	0x000002a0
        /*00f4*/ 	.word	0x000000ff
        /*00f8*/ 	.word	0x00000038
        /*00fc*/ 	.short	0x0100
        /*00fe*/ 	.byte	0x08
	.zero		1


	//   ....[8]....
        /*0100*/ 	.word	0x00000530
        /*0104*/ 	.word	0x000000ff
        /*0108*/ 	.word	0x00000050
        /*010c*/ 	.short	0x0100
        /*010e*/ 	.byte	0x06
	.zero		1


	//   ....[9]....
        /*0110*/ 	.word	0x00000590
        /*0114*/ 	.word	0x000000ff
        /*0118*/ 	.word	0x00000058
        /*011c*/ 	.short	0x0100
        /*011e*/ 	.byte	0x06
	.zero		1


	//   ....[10]....
        /*0120*/ 	.word	0x000011b0
        /*0124*/ 	.word	0x00000003
        /*0128*/ 	.word	0x00000000
        /*012c*/ 	.short	0x010a
        /*012e*/ 	.byte	0x3f
	.zero		1


	//   ....[11]....
        /*0130*/ 	.word	0x000011f0
        /*0134*/ 	.word	0x00000003
        /*0138*/ 	.word	0x00000000
        /*013c*/ 	.short	0x010a
        /*013e*/ 	.byte	0x3f
	.zero		1


	//   ....[12]....
        /*0140*/ 	.word	0x000016d0
        /*0144*/ 	.word	0x000000ff
        /*0148*/ 	.word	0x00000000
        /*014c*/ 	.short	0x010a
        /*014e*/ 	.byte	0x08
	.zero		1


	//   ....[13]....
        /*0150*/ 	.word	0x00001710
        /*0154*/ 	.word	0x000000ff
        /*0158*/ 	.word	0x00000000
        /*015c*/ 	.short	0x010a
        /*015e*/ 	.byte	0x08
	.zero		1


	//   ....[14]....
        /*0160*/ 	.word	0x00001ab0
        /*0164*/ 	.word	0x000000ff
        /*0168*/ 	.word	0x00000000
        /*016c*/ 	.short	0x0101
        /*016e*/ 	.byte	0x08
	.zero		1


	//   ....[15]....
        /*0170*/ 	.word	0x00001c90
        /*0174*/ 	.word	0x000000ff
        /*0178*/ 	.word	0x00000000
        /*017c*/ 	.short	0x0101
        /*017e*/ 	.byte	0x04
	.zero		1


	//   ....[16]....
        /*0180*/ 	.word	0x0000b570
        /*0184*/ 	.word	0x0000000c
        /*0188*/ 	.word	0x00000020
        /*018c*/ 	.short	0x010a
        /*018e*/ 	.byte	0x3f
	.zero		1


	//   ....[17]....
        /*0190*/ 	.word	0x0000b990
        /*0194*/ 	.word	0x00000005
        /*0198*/ 	.word	0x00000058
        /*019c*/ 	.short	0x0101
        /*019e*/ 	.byte	0x3f
	.zero		1


	//   ....[18]....
        /*01a0*/ 	.word	0x0000c090
        /*01a4*/ 	.word	0x00000007
        /*01a8*/ 	.word	0x00000000
        /*01ac*/ 	.short	0x010a
        /*01ae*/ 	.byte	0x3f
	.zero		1


	//   ....[19]....
        /*01b0*/ 	.word	0x0000c110
        /*01b4*/ 	.word	0x00000006
        /*01b8*/ 	.word	0x00000000
        /*01bc*/ 	.short	0x010a
        /*01be*/ 	.byte	0x3f
	.zero		1


	//   ....[20]....
        /*01c0*/ 	.word	0x0000c1a0
        /*01c4*/ 	.word	0x00000007
        /*01c8*/ 	.word	0x00000000
        /*01cc*/ 	.short	0x010a
        /*01ce*/ 	.byte	0x3f
	.zero		1


	//   ....[21]....
        /*01d0*/ 	.word	0x0000c230
        /*01d4*/ 	.word	0x00000005
        /*01d8*/ 	.word	0x00000000
        /*01dc*/ 	.short	0x010a
        /*01de*/ 	.byte	0x3f
	.zero		1


	//   ....[22]....
        /*01e0*/ 	.word	0x0000c290
        /*01e4*/ 	.word	0x00000003
        /*01e8*/ 	.word	0x00000000
        /*01ec*/ 	.short	0x010a
        /*01ee*/ 	.byte	0x3f
	.zero		1


	//   ....[23]....
        /*01f0*/ 	.word	0x0000c2f0
        /*01f4*/ 	.word	0x00000004
        /*01f8*/ 	.word	0x00000000
        /*01fc*/ 	.short	0x010a
        /*01fe*/ 	.byte	0x3f
	.zero		1


	//   ....[24]....
        /*0200*/ 	.word	0x0000c3c0
        /*0204*/ 	.word	0x0000000c
        /*0208*/ 	.word	0x00000020
        /*020c*/ 	.short	0x010a
        /*020e*/ 	.byte	0x3f
	.zero		1


	//   ....[25]....
        /*0210*/ 	.word	0x0000c490
        /*0214*/ 	.word	0x00000007
        /*0218*/ 	.word	0x00000000
        /*021c*/ 	.short	0x010a
        /*021e*/ 	.byte	0x3f
	.zero		1


	//   ....[26]....
        /*0220*/ 	.word	0x0000c4e0
        /*0224*/ 	.word	0x00000006
        /*0228*/ 	.word	0x00000000
        /*022c*/ 	.short	0x010a
        /*022e*/ 	.byte	0x3f
	.zero		1


	//   ....[27]....
        /*0230*/ 	.word	0x0000c530
        /*0234*/ 	.word	0x00000007
        /*0238*/ 	.word	0x00000000
        /*023c*/ 	.short	0x010a
        /*023e*/ 	.byte	0x3f
	.zero		1


	//----- nvinfo : EIATTR_NUM_MBARRIERS
	.align		4
.L_35:
        /*0240*/ 	.byte	0x03, 0x38
        /*0242*/ 	.short	0x000a


	//----- nvinfo : EIATTR_EXIT_INSTR_OFFSETS
	.align		4
        /*0244*/ 	.byte	0x04, 0x1c
        /*0246*/ 	.short	(.L_37 - .L_36)


	//   ....[0]....
.L_36:
        /*0248*/ 	.word	0x000005e0


	//   ....[1]....
        /*024c*/ 	.word	0x00000ea0


	//   ....[2]....
        /*0250*/ 	.word	0x0000abc0


	//   ....[3]....
        /*0254*/ 	.word	0x0000b1f0


	//   ....[4]....
        /*0258*/ 	.word	0x0000c280


	//----- nvinfo : EIATTR_MAX_THREADS
	.align		4
.L_37:
        /*025c*/ 	.byte	0x04, 0x05
        /*025e*/ 	.short	(.L_39 - .L_38)
.L_38:
        /*0260*/ 	.word	0x00000180
        /*0264*/ 	.word	0x00000001
        /*0268*/ 	.word	0x00000001


	//----- nvinfo : EIATTR_CRS_STACK_SIZE
	.align		4
.L_39:
        /*026c*/ 	.byte	0x04, 0x1e
        /*026e*/ 	.short	(.L_41 - .L_40)
.L_40:
        /*0270*/ 	.word	0x00000000


	//----- nvinfo : EIATTR_CBANK_PARAM_SIZE
	.align		4
.L_41:
        /*0274*/ 	.byte	0x03, 0x19
        /*0276*/ 	.short	0x0470


	//----- nvinfo : EIATTR_PARAM_CBANK
	.align		4
        /*0278*/ 	.byte	0x04, 0x0a
        /*027a*/ 	.short	(.L_43 - .L_42)
	.align		4
.L_42:
        /*027c*/ 	.word	index@(.nv.constant0._ZN7cutlass13device_kernelINS_4gemm6kernel13GemmUniversalIN4cute5tupleIJiiiiEEENS1_10collective13CollectiveMmaINS1_34MainloopSm90TmaGmmaWarpSpecializedILi4ENS5_IJNS4_1CILi1EEESB_SB_EEENS1_35KernelTmaWarpSpecializedCooperativeEEENS5_IJNSA_ILi256EEENSA_ILi128EEENSA_ILi64EEEEEENS_6half_tENS5_IJlSB_lEEESJ_NS5_IJSB_llEEENS4_8TiledMMAINS4_8MMA_AtomIJNS4_4SM904GMMA26MMA_64x128x16_F32F16F16_SSILNSP_5MajorE0ELSR_1ELNSP_7ScaleInE1ELSS_1EEEEEENS4_6LayoutINS5_IJNSA_ILi2EEESB_SB_EEENS5_IJSB_NSA_ILi0EEESY_EEEEENS5_IJNS4_10UnderscoreES11_S11_EEEEENS4_13SM90_TMA_LOADENS4_14ComposedLayoutINS4_7SwizzleILi3ELi4ELi3EEENS4_18smem_ptr_flag_bitsILi16EEENSV_INS5_IJNSA_ILi8EEESH_EEENS5_IJSH_SB_EEEEEEEvNS4_8identityES14_NS15_IS17_S19_NSV_INS5_IJSH_S1A_EEENS5_IJSB_SH_EEEEEEEvS1F_EENS_8epilogue10collective6detail29Sm90TmaWarpSpecializedAdapterINS1M_15DefaultEpilogueISJ_SK_SK_NS1L_6thread17LinearCombinationISJ_Li1EffLNS1Q_9ScaleType4KindE0ELNS_15FloatRoundStyleE2ESJ_EENS1_15EpilogueDefaultEEEEEvvEEEEvNT_6ParamsE)
        /*0280*/ 	.short	0x0210
        /*0282*/ 	.short	0x0470


	//----- nvinfo : EIATTR_SW_WAR
	.align		4
.L_43:
        /*0284*/ 	.byte	0x04, 0x36
        /*0286*/ 	.short	(.L_45 - .L_44)
.L_44:
        /*0288*/ 	.word	0x00000008
.L_45:


//--------------------- .nv.callgraph             --------------------------
	.section	.nv.callgraph,"",@"SHT_CUDA_CALLGRAPH"
	.align	4
	.sectionentsize	8
	.align		4
        /*0000*/ 	.word	0x00000000
	.align		4
        /*0004*/ 	.word	0xffffffff
	.align		4
        /*0008*/ 	.word	index@(_ZN7cutlass13device_kernelINS_4gemm6kernel13GemmUniversalIN4cute5tupleIJiiiiEEENS1_10collective13CollectiveMmaINS1_34MainloopSm90TmaGmmaWarpSpecializedILi4ENS5_IJNS4_1CILi1EEESB_SB_EEENS1_35KernelTmaWarpSpecializedCooperativeEEENS5_IJNSA_ILi256EEENSA_ILi128EEENSA_ILi64EEEEEENS_6half_tENS5_IJlSB_lEEESJ_NS5_IJSB_llEEENS4_8TiledMMAINS4_8MMA_AtomIJNS4_4SM904GMMA26MMA_64x128x16_F32F16F16_SSILNSP_5MajorE0ELSR_1ELNSP_7ScaleInE1ELSS_1EEEEEENS4_6LayoutINS5_IJNSA_ILi2EEESB_SB_EEENS5_IJSB_NSA_ILi0EEESY_EEEEENS5_IJNS4_10UnderscoreES11_S11_EEEEENS4_13SM90_TMA_LOADENS4_14ComposedLayoutINS4_7SwizzleILi3ELi4ELi3EEENS4_18smem_ptr_flag_bitsILi16EEENSV_INS5_IJNSA_ILi8EEESH_EEENS5_IJSH_SB_EEEEEEEvNS4_8identityES14_NS15_IS17_S19_NSV_INS5_IJSH_S1A_EEENS5_IJSB_SH_EEEEEEEvS1F_EENS_8epilogue10collective6detail29Sm90TmaWarpSpecializedAdapterINS1M_15DefaultEpilogueISJ_SK_SK_NS1L_6thread17LinearCombinationISJ_Li1EffLNS1Q_9ScaleType4KindE0ELNS_15FloatRoundStyleE2ESJ_EENS1_15EpilogueDefaultEEEEEvvEEEEvNT_6ParamsE)
	.align		4
        /*000c*/ 	.word	index@(__assertfail)
	.align		4
        /*0010*/ 	.word	0x00000000
	.align		4
        /*0014*/ 	.word	0xfffffffe
	.align		4
        /*0018*/ 	.word	0x00000000
	.align		4
        /*001c*/ 	.word	0xfffffffd
	.align		4
        /*0020*/ 	.word	0x00000000
	.align		4
        /*0024*/ 	.word	0xfffffffc


//--------------------- .nv.constant4             --------------------------
	.section	.nv.constant4,"a",@progbits
	.align	8
	.align		8
.nv.constant4:
        /*0000*/ 	.dword	__assertfail
	.align		8
        /*0008*/ 	.dword	__unnamed_1
	.align		8
        /*0010*/ 	.dword	_ZN40_INTERNAL_c05f38da_4_k_cu_e21ee53f_255594cuda3std3__45__cpo5beginE
	.align		8
        /*0018*/ 	.dword	_ZN40_INTERNAL_c05f38da_4_k_cu_e21ee53f_255594cuda3std3__45__cpo3endE
	.align		8
        /*0020*/ 	.dword	_ZN40_INTERNAL_c05f38da_4_k_cu_e21ee53f_255594cuda3std3__45__cpo6cbeginE
	.align		8
        /*0028*/ 	.dword	_ZN40_INTERNAL_c05f38da_4_k_cu_e21ee53f_255594cuda3std3__45__cpo4cendE
	.align		8
        /*0030*/ 	.dword	_ZN40_INTERNAL_c05f38da_4_k_cu_e21ee53f_255594cuda3std3__442_GLOBAL__N__c05f38da_4_k_cu_e21ee53f_255596ignoreE
	.align		8
        /*0038*/ 	.dword	_ZN40_INTERNAL_c05f38da_4_k_cu_e21ee53f_255594cuda3std3__419piecewise_constructE
	.align		8
        /*0040*/ 	.dword	_ZN40_INTERNAL_c05f38da_4_k_cu_e21ee53f_255594cuda3std3__48in_placeE
	.align		8
        /*0048*/ 	.dword	_ZN40_INTERNAL_c05f38da_4_k_cu_e21ee53f_255594cuda3std6ranges3__45__cpo4swapE
	.align		8
        /*0050*/ 	.dword	_ZN40_INTERNAL_c05f38da_4_k_cu_e21ee53f_255594cuda3std6ranges3__45__cpo9iter_moveE
	.align		8
        /*0058*/ 	.dword	_ZN40_INTERNAL_c05f38da_4_k_cu_e21ee53f_255594cute7productE
	.align		8
        /*0060*/ 	.dword	_ZN40_INTERNAL_c05f38da_4_k_cu_e21ee53f_255594cute1_E
	.align		8
        /*0068*/ 	.dword	$str$22
	.align		8
        /*0070*/ 	.dword	$str$23


//--------------------- .text._ZN7cutlass13device_kernelINS_4gemm6kernel13GemmUniversalIN4cute5tupleIJiiiiEEENS1_10collective13CollectiveMmaINS1_34MainloopSm90TmaGmmaWarpSpecializedILi4ENS5_IJNS4_1CILi1EEESB_SB_EEENS1_35KernelTmaWarpSpecializedCooperativeEEENS5_IJNSA_ILi256EEENSA_ILi128EEENSA_ILi64EEEEEENS_6half_tENS5_IJlSB_lEEESJ_NS5_IJSB_llEEENS4_8TiledMMAINS4_8MMA_AtomIJNS4_4SM904GMMA26MMA_64x128x16_F32F16F16_SSILNSP_5MajorE0ELSR_1ELNSP_7ScaleInE1ELSS_1EEEEEENS4_6LayoutINS5_IJNSA_ILi2EEESB_SB_EEENS5_IJSB_NSA_ILi0EEESY_EEEEENS5_IJNS4_10UnderscoreES11_S11_EEEEENS4_13SM90_TMA_LOADENS4_14ComposedLayoutINS4_7SwizzleILi3ELi4ELi3EEENS4_18smem_ptr_flag_bitsILi16EEENSV_INS5_IJNSA_ILi8EEESH_EEENS5_IJSH_SB_EEEEEEEvNS4_8identityES14_NS15_IS17_S19_NSV_INS5_IJSH_S1A_EEENS5_IJSB_SH_EEEEEEEvS1F_EENS_8epilogue10collective6detail29Sm90TmaWarpSpecializedAdapterINS1M_15DefaultEpilogueISJ_SK_SK_NS1L_6thread17LinearCombinationISJ_Li1EffLNS1Q_9ScaleType4KindE0ELNS_15FloatRoundStyleE2ESJ_EENS1_15EpilogueDefaultEEEEEvvEEEEvNT_6ParamsE --------------------------
	.section	.text._ZN7cutlass13device_kernelINS_4gemm6kernel13GemmUniversalIN4cute5tupleIJiiiiEEENS1_10collective13CollectiveMmaINS1_34MainloopSm90TmaGmmaWarpSpecializedILi4ENS5_IJNS4_1CILi1EEESB_SB_EEENS1_35KernelTmaWarpSpecializedCooperativeEEENS5_IJNSA_ILi256EEENSA_ILi128EEENSA_ILi64EEEEEENS_6half_tENS5_IJlSB_lEEESJ_NS5_IJSB_llEEENS4_8TiledMMAINS4_8MMA_AtomIJNS4_4SM904GMMA26MMA_64x128x16_F32F16F16_SSILNSP_5MajorE0ELSR_1ELNSP_7ScaleInE1ELSS_1EEEEEENS4_6LayoutINS5_IJNSA_ILi2EEESB_SB_EEENS5_IJSB_NSA_ILi0EEESY_EEEEENS5_IJNS4_10UnderscoreES11_S11_EEEEENS4_13SM90_TMA_LOADENS4_14ComposedLayoutINS4_7SwizzleILi3ELi4ELi3EEENS4_18smem_ptr_flag_bitsILi16EEENSV_INS5_IJNSA_ILi8EEESH_EEENS5_IJSH_SB_EEEEEEEvNS4_8identityES14_NS15_IS17_S19_NSV_INS5_IJSH_S1A_EEENS5_IJSB_SH_EEEEEEEvS1F_EENS_8epilogue10collective6detail29Sm90TmaWarpSpecializedAdapterINS1M_15DefaultEpilogueISJ_SK_SK_NS1L_6thread17LinearCombinationISJ_Li1EffLNS1Q_9ScaleType4KindE0ELNS_15FloatRoundStyleE2ESJ_EENS1_15EpilogueDefaultEEEEEvvEEEEvNT_6ParamsE,"ax",@progbits
	.align	128
.text._ZN7cutlass13device_kernelINS_4gemm6kernel13GemmUniversalIN4cute5tupleIJiiiiEEENS1_10collective13CollectiveMmaINS1_34MainloopSm90TmaGmmaWarpSpecializedILi4ENS5_IJNS4_1CILi1EEESB_SB_EEENS1_35KernelTmaWarpSpecializedCooperativeEEENS5_IJNSA_ILi256EEENSA_ILi128EEENSA_ILi64EEEEEENS_6half_tENS5_IJlSB_lEEESJ_NS5_IJSB_llEEENS4_8TiledMMAINS4_8MMA_AtomIJNS4_4SM904GMMA26MMA_64x128x16_F32F16F16_SSILNSP_5MajorE0ELSR_1ELNSP_7ScaleInE1ELSS_1EEEEEENS4_6LayoutINS5_IJNSA_ILi2EEESB_SB_EEENS5_IJSB_NSA_ILi0EEESY_EEEEENS5_IJNS4_10UnderscoreES11_S11_EEEEENS4_13SM90_TMA_LOADENS4_14ComposedLayoutINS4_7SwizzleILi3ELi4ELi3EEENS4_18smem_ptr_flag_bitsILi16EEENSV_INS5_IJNSA_ILi8EEESH_EEENS5_IJSH_SB_EEEEEEEvNS4_8identityES14_NS15_IS17_S19_NSV_INS5_IJSH_S1A_EEENS5_IJSB_SH_EEEEEEEvS1F_EENS_8epilogue10collective6detail29Sm90TmaWarpSpecializedAdapterINS1M_15DefaultEpilogueISJ_SK_SK_NS1L_6thread17LinearCombinationISJ_Li1EffLNS1Q_9ScaleType4KindE0ELNS_15FloatRoundStyleE2ESJ_EENS1_15EpilogueDefaultEEEEEvvEEEEvNT_6ParamsE:
        .type           _ZN7cutlass13device_kernelINS_4gemm6kernel13GemmUniversalIN4cute5tupleIJiiiiEEENS1_10collective13CollectiveMmaINS1_34MainloopSm90TmaGmmaWarpSpecializedILi4ENS5_IJNS4_1CILi1EEESB_SB_EEENS1_35KernelTmaWarpSpecializedCooperativeEEENS5_IJNSA_ILi256EEENSA_ILi128EEENSA_ILi64EEEEEENS_6half_tENS5_IJlSB_lEEESJ_NS5_IJSB_llEEENS4_8TiledMMAINS4_8MMA_AtomIJNS4_4SM904GMMA26MMA_64x128x16_F32F16F16_SSILNSP_5MajorE0ELSR_1ELNSP_7ScaleInE1ELSS_1EEEEEENS4_6LayoutINS5_IJNSA_ILi2EEESB_SB_EEENS5_IJSB_NSA_ILi0EEESY_EEEEENS5_IJNS4_10UnderscoreES11_S11_EEEEENS4_13SM90_TMA_LOADENS4_14ComposedLayoutINS4_7SwizzleILi3ELi4ELi3EEENS4_18smem_ptr_flag_bitsILi16EEENSV_INS5_IJNSA_ILi8EEESH_EEENS5_IJSH_SB_EEEEEEEvNS4_8identityES14_NS15_IS17_S19_NSV_INS5_IJSH_S1A_EEENS5_IJSB_SH_EEEEEEEvS1F_EENS_8epilogue10collective6detail29Sm90TmaWarpSpecializedAdapterINS1M_15DefaultEpilogueISJ_SK_SK_NS1L_6thread17LinearCombinationISJ_Li1EffLNS1Q_9ScaleType4KindE0ELNS_15FloatRoundStyleE2ESJ_EENS1_15EpilogueDefaultEEEEEvvEEEEvNT_6ParamsE,@function
        .size           _ZN7cutlass13device_kernelINS_4gemm6kernel13GemmUniversalIN4cute5tupleIJiiiiEEENS1_10collective13CollectiveMmaINS1_34MainloopSm90TmaGmmaWarpSpecializedILi4ENS5_IJNS4_1CILi1EEESB_SB_EEENS1_35KernelTmaWarpSpecializedCooperativeEEENS5_IJNSA_ILi256EEENSA_ILi128EEENSA_ILi64EEEEEENS_6half_tENS5_IJlSB_lEEESJ_NS5_IJSB_llEEENS4_8TiledMMAINS4_8MMA_AtomIJNS4_4SM904GMMA26MMA_64x128x16_F32F16F16_SSILNSP_5MajorE0ELSR_1ELNSP_7ScaleInE1ELSS_1EEEEEENS4_6LayoutINS5_IJNSA_ILi2EEESB_SB_EEENS5_IJSB_NSA_ILi0EEESY_EEEEENS5_IJNS4_10UnderscoreES11_S11_EEEEENS4_13SM90_TMA_LOADENS4_14ComposedLayoutINS4_7SwizzleILi3ELi4ELi3EEENS4_18smem_ptr_flag_bitsILi16EEENSV_INS5_IJNSA_ILi8EEESH_EEENS5_IJSH_SB_EEEEEEEvNS4_8identityES14_NS15_IS17_S19_NSV_INS5_IJSH_S1A_EEENS5_IJSB_SH_EEEEEEEvS1F_EENS_8epilogue10collective6detail29Sm90TmaWarpSpecializedAdapterINS1M_15DefaultEpilogueISJ_SK_SK_NS1L_6thread17LinearCombinationISJ_Li1EffLNS1Q_9ScaleType4KindE0ELNS_15FloatRoundStyleE2ESJ_EENS1_15EpilogueDefaultEEEEEvvEEEEvNT_6ParamsE,(.L_x_320 - _ZN7cutlass13device_kernelINS_4gemm6kernel13GemmUniversalIN4cute5tupleIJiiiiEEENS1_10collective13CollectiveMmaINS1_34MainloopSm90TmaGmmaWarpSpecializedILi4ENS5_IJNS4_1CILi1EEESB_SB_EEENS1_35KernelTmaWarpSpecializedCooperativeEEENS5_IJNSA_ILi256EEENSA_ILi128EEENSA_ILi64EEEEEENS_6half_tENS5_IJlSB_lEEESJ_NS5_IJSB_llEEENS4_8TiledMMAINS4_8MMA_AtomIJNS4_4SM904GMMA26MMA_64x128x16_F32F16F16_SSILNSP_5MajorE0ELSR_1ELNSP_7ScaleInE1ELSS_1EEEEEENS4_6LayoutINS5_IJNSA_ILi2EEESB_SB_EEENS5_IJSB_NSA_ILi0EEESY_EEEEENS5_IJNS4_10UnderscoreES11_S11_EEEEENS4_13SM90_TMA_LOADENS4_14ComposedLayoutINS4_7SwizzleILi3ELi4ELi3EEENS4_18smem_ptr_flag_bitsILi16EEENSV_INS5_IJNSA_ILi8EEESH_EEENS5_IJSH_SB_EEEEEEEvNS4_8identityES14_NS15_IS17_S19_NSV_INS5_IJSH_S1A_EEENS5_IJSB_SH_EEEEEEEvS1F_EENS_8epilogue10collective6detail29Sm90TmaWarpSpecializedAdapterINS1M_15DefaultEpilogueISJ_SK_SK_NS1L_6thread17LinearCombinationISJ_Li1EffLNS1Q_9ScaleType4KindE0ELNS_15FloatRoundStyleE2ESJ_EENS1_15EpilogueDefaultEEEEEvvEEEEvNT_6ParamsE)
        .other          _ZN7cutlass13device_kernelINS_4gemm6kernel13GemmUniversalIN4cute5tupleIJiiiiEEENS1_10collective13CollectiveMmaINS1_34MainloopSm90TmaGmmaWarpSpecializedILi4ENS5_IJNS4_1CILi1EEESB_SB_EEENS1_35KernelTmaWarpSpecializedCooperativeEEENS5_IJNSA_ILi256EEENSA_ILi128EEENSA_ILi64EEEEEENS_6half_tENS5_IJlSB_lEEESJ_NS5_IJSB_llEEENS4_8TiledMMAINS4_8MMA_AtomIJNS4_4SM904GMMA26MMA_64x128x16_F32F16F16_SSILNSP_5MajorE0ELSR_1ELNSP_7ScaleInE1ELSS_1EEEEEENS4_6LayoutINS5_IJNSA_ILi2EEESB_SB_EEENS5_IJSB_NSA_ILi0EEESY_EEEEENS5_IJNS4_10UnderscoreES11_S11_EEEEENS4_13SM90_TMA_LOADENS4_14ComposedLayoutINS4_7SwizzleILi3ELi4ELi3EEENS4_18smem_ptr_flag_bitsILi16EEENSV_INS5_IJNSA_ILi8EEESH_EEENS5_IJSH_SB_EEEEEEEvNS4_8identityES14_NS15_IS17_S19_NSV_INS5_IJSH_S1A_EEENS5_IJSB_SH_EEEEEEEvS1F_EENS_8epilogue10collective6detail29Sm90TmaWarpSpecializedAdapterINS1M_15DefaultEpilogueISJ_SK_SK_NS1L_6thread17LinearCombinationISJ_Li1EffLNS1Q_9ScaleType4KindE0ELNS_15FloatRoundStyleE2ESJ_EENS1_15EpilogueDefaultEEEEEvvEEEEvNT_6ParamsE,@"STO_CUDA_ENTRY STV_DEFAULT"
_ZN7cutlass13device_kernelINS_4gemm6kernel13GemmUniversalIN4cute5tupleIJiiiiEEENS1_10collective13CollectiveMmaINS1_34MainloopSm90TmaGmmaWarpSpecializedILi4ENS5_IJNS4_1CILi1EEESB_SB_EEENS1_35KernelTmaWarpSpecializedCooperativeEEENS5_IJNSA_ILi256EEENSA_ILi128EEENSA_ILi64EEEEEENS_6half_tENS5_IJlSB_lEEESJ_NS5_IJSB_llEEENS4_8TiledMMAINS4_8MMA_AtomIJNS4_4SM904GMMA26MMA_64x128x16_F32F16F16_SSILNSP_5MajorE0ELSR_1ELNSP_7ScaleInE1ELSS_1EEEEEENS4_6LayoutINS5_IJNSA_ILi2EEESB_SB_EEENS5_IJSB_NSA_ILi0EEESY_EEEEENS5_IJNS4_10UnderscoreES11_S11_EEEEENS4_13SM90_TMA_LOADENS4_14ComposedLayoutINS4_7SwizzleILi3ELi4ELi3EEENS4_18smem_ptr_flag_bitsILi16EEENSV_INS5_IJNSA_ILi8EEESH_EEENS5_IJSH_SB_EEEEEEEvNS4_8identityES14_NS15_IS17_S19_NSV_INS5_IJSH_S1A_EEENS5_IJSB_SH_EEEEEEEvS1F_EENS_8epilogue10collective6detail29Sm90TmaWarpSpecializedAdapterINS1M_15DefaultEpilogueISJ_SK_SK_NS1L_6thread17LinearCombinationISJ_Li1EffLNS1Q_9ScaleType4KindE0ELNS_15FloatRoundStyleE2ESJ_EENS1_15EpilogueDefaultEEEEEvvEEEEvNT_6ParamsE:
[----:B------:R-:W0:Y:S01]  /*0000*/  LDC R1, c[0x0][0x28] ;  /* 0x00000a00ff017b82 */ /* 0x000e220000000800 */
[----:B------:R-:W1:Y:S01]  /*0010*/  S2R R18, SR_TID.X ;  /* 0x0000000000127919 */ /* 0x000e620000002100 */
[----:B------:R-:W-:Y:S01]  /*0020*/  ELECT P0, URZ, PT ;  /* 0x00000000003f782f */ /* 0x000fe20003800000 */
[----:B------:R-:W-:Y:S01]  /*0030*/  BSSY B0, `(.L_x_0) ;  /* 0x000000f000007945 */ /* 0x000fe20003800000 */
[--C-:B-1----:R-:W-:Y:S02]  /*0040*/  SHF.R.U32.HI R0, RZ, 0x5, R18.reuse ;  /* 0x00000005ff007819 */ /* 0x102fe40000011612 */
[----:B------:R-:W-:-:S03]  /*0050*/  SHF.R.U32.HI R22, RZ, 0x7, R18 ;  /* 0x00000007ff167819 */ /* 0x000fc60000011612 */
[----:B------:R-:W1:Y:S04]  /*0060*/  SHFL.IDX PT, R5, R0, RZ, 0x1f ;  /* 0x00001fff00057589 */ /* 0x000e6800000e0000 */
[----:B------:R2:W3:Y:S01]  /*0070*/  SHFL.IDX PT, R8, R22, RZ, 0x1f ;  /* 0x00001fff16087589 */ /* 0x0004e200000e0000 */
[----:B-1----:R-:W-:-:S13]  /*0080*/  ISETP.NE.OR P0, PT, R5, RZ, !P0 ;  /* 0x000000ff0500720c */ /* 0x002fda0004705670 */
[----:B0-23--:R-:W-:Y:S05]  /*0090*/  @P0 BRA `(.L_x_1) ;  /* 0x0000000000200947 */ /* 0x00dfea0003800000 */
[----:B------:R-:W-:Y:S02]  /*00a0*/  ULDC.64 UR4, c[0x0][0x198] ;  /* 0x0000660000047ab9 */ /* 0x000fe40000000a00 */
[----:B------:R-:W-:Y:S02]  /*00b0*/  UIADD3 UR6, UP0, UR4, 0xf0, URZ ;  /* 0x000000f004067890 */ /* 0x000fe4000ff1e03f */
[----:B------:R-:W-:Y:S02]  /*00c0*/  UIADD3 UR4, UP1, UR4, 0x1f0, URZ ;  /* 0x000001f004047890 */ /* 0x000fe4000ff3e03f */
[----:B------:R-:W-:Y:S02]  /*00d0*/  UIADD3.X UR7, URZ, UR5, URZ, UP0, !UPT ;  /* 0x000000053f077290 */ /* 0x000fe400087fe43f */
[----:B------:R-:W-:-:S07]  /*00e0*/  UIADD3.X UR5, URZ, UR5, URZ, UP1, !UPT ;  /* 0x000000053f057290 */ /* 0x000fce0008ffe43f */
[----:B------:R0:W-:Y:S02]  /*00f0*/  UTMACCTL.PF [UR6] ;  /* 0x00000000060079b9 */ /* 0x0001e40008040000 */
[----:B------:R0:W-:Y:S02]  /*0100*/  UTMACCTL.PF [UR4] ;  /* 0x00000000040079b9 */ /* 0x0001e40008040000 */
[----:B0-----:R-:W-:Y:S01]  /*0110*/  NOP ;  /* 0x0000000000007918 */ /* 0x001fe20000000000 */
.L_x_1:
[----:B------:R-:W-:Y:S05]  /*0120*/  BSYNC B0 ;  /* 0x0000000000007941 */ /* 0x000fea0003800000 */
.L_x_0:
[----:B------:R-:W0:Y:S02]  /*0130*/  SHFL.IDX PT, R2, R0, RZ, 0x1f ;  /* 0x00001fff00027589 */ /* 0x000e2400000e0000 */
[----:B0-----:R-:W-:-:S13]  /*0140*/  ISETP.NE.AND P0, PT, R2, RZ, PT ;  /* 0x000000ff0200720c */ /* 0x001fda0003f05270 */
[----:B------:R-:W-:Y:S05]  /*0150*/  @P0 BRA `(.L_x_2) ;  /* 0x0000000000580947 */ /* 0x000fea0003800000 */
[----:B------:R-:W0:Y:S01]  /*0160*/  S2UR UR8, SR_CgaCtaId ;  /* 0x00000000000879c3 */ /* 0x000e220000008800 */
[----:B------:R-:W-:Y:S01]  /*0170*/  UMOV UR4, 0x400 ;  /* 0x0000040000047882 */ /* 0x000fe20000000000 */
[----:B------:R-:W-:Y:S01]  /*0180*/  UMOV UR5, 0x1 ;  /* 0x0000000100057882 */ /* 0x000fe20000000000 */
[----:B------:R-:W-:Y:S01]  /*0190*/  UMOV UR6, 0x100 ;  /* 0x0000010000067882 */ /* 0x000fe20000000000 */
[----:B------:R-:W-:Y:S01]  /*01a0*/  ELECT P0, URZ, PT ;  /* 0x00000000003f782f */ /* 0x000fe20003800000 */
[----:B------:R-:W-:-:S04]  /*01b0*/  UIADD3 UR6, -UR6, 0x100000, URZ ;  /* 0x0010000006067890 */ /* 0x000fc8000fffe13f */
[----:B------:R-:W-:Y:S02]  /*01c0*/  USHF.L.U32 UR7, UR6, 0xb, URZ ;  /* 0x0000000b06077899 */ /* 0x000fe4000800063f */
[----:B------:R-:W-:Y:S02]  /*01d0*/  USHF.L.U32 UR6, UR6, 0x1, URZ ;  /* 0x0000000106067899 */ /* 0x000fe4000800063f */
[----:B0-----:R-:W-:Y:S02]  /*01e0*/  ULEA UR8, UR8, UR4, 0x18 ;  /* 0x0000000408087291 */ /* 0x001fe4000f8ec03f */
[----:B------:R-:W-:-:S04]  /*01f0*/  UIADD3 UR4, -UR5, 0x100000, URZ ;  /* 0x0010000005047890 */ /* 0x000fc8000fffe13f */
[----:B------:R-:W-:Y:S02]  /*0200*/  USHF.L.U32 UR5, UR4, 0xb, URZ ;  /* 0x0000000b04057899 */ /* 0x000fe4000800063f */
[----:B------:R-:W-:Y:S01]  /*0210*/  USHF.L.U32 UR4, UR4, 0x1, URZ ;  /* 0x0000000104047899 */ /* 0x000fe2000800063f */
[----:B------:R-:W0:Y:S11]  /*0220*/  FENCE.VIEW.ASYNC.S ;  /* 0x00000000000073c6 */ /* 0x000e360000000000 */
[----:B0-----:R0:W1:Y:S01]  /*0230*/  SYNCS.EXCH.64 URZ, [UR8], UR4 ;  /* 0x00000004083f75b2 */ /* 0x0010620008000100 */
[----:B------:R0:W2:Y:S01]  /*0240*/  SYNCS.EXCH.64 URZ, [UR8+0x20], UR6 ;  /* 0x00002006083f75b2 */ /* 0x0000a20008000100 */
[----:B------:R0:W3:Y:S01]  /*0250*/  SYNCS.EXCH.64 URZ, [UR8+0x8], UR4 ;  /* 0x00000804083f75b2 */ /* 0x0000e20008000100 */
[----:B------:R0:W4:Y:S01]  /*0260*/  SYNCS.EXCH.64 URZ, [UR8+0x28], UR6 ;  /* 0x00002806083f75b2 */ /* 0x0001220008000100 */
[----:B------:R0:W0:Y:S01]  /*0270*/  SYNCS.EXCH.64 URZ, [UR8+0x10], UR4 ;  /* 0x00001004083f75b2 */ /* 0x0000220008000100 */
[----:B------:R0:W0:Y:S01]  /*0280*/  SYNCS.EXCH.64 URZ, [UR8+0x30], UR6 ;  /* 0x00003006083f75b2 */ /* 0x0000220008000100 */
[----:B------:R0:W0:Y:S01]  /*0290*/  SYNCS.EXCH.64 URZ, [UR8+0x18], UR4 ;  /* 0x00001804083f75b2 */ /* 0x0000220008000100 */
[----:B------:R0:W0:Y:S01]  /*02a0*/  SYNCS.EXCH.64 URZ, [UR8+0x38], UR6 ;  /* 0x00003806083f75b2 */ /* 0x0000220008000100 */
[----:B------:R-:W-:Y:S01]  /*02b0*/  NOP ;  /* 0x0000000000007918 */ /* 0x000fe20000000000 */
.L_x_2:
[----:B------:R-:W5:Y:S01]  /*02c0*/  SHFL.IDX PT, R0, R0, RZ, 0x1f ;  /* 0x00001fff00007589 */ /* 0x000f6200000e0000 */
[----:B------:R-:W1:Y:S01]  /*02d0*/  LDC R2, c[0x0][0x65c] ;  /* 0x00019700ff027b82 */ /* 0x000e620000000800 */
[----:B------:R-:W-:Y:S02]  /*02e0*/  ELECT P0, URZ, PT ;  /* 0x00000000003f782f */ /* 0x000fe40003800000 */
[----:B------:R-:W-:Y:S01]  /*02f0*/  SHF.R.S32.HI R6, RZ, 0x1f, R5 ;  /* 0x0000001fff067819 */ /* 0x000fe20000011405 */
[----:B------:R-:W2:Y:S01]  /*0300*/  S2R R3, SR_CTAID.Y ;  /* 0x0000000000037919 */ /* 0x000ea20000002600 */
[----:B0-----:R-:W-:Y:S01]  /*0310*/  UMOV UR4, 0x20 ;  /* 0x0000002000047882 */ /* 0x001fe20000000000 */
[----:B------:R-:W-:Y:S01]  /*0320*/  ISETP.NE.AND P2, PT, R8, RZ, PT ;  /* 0x000000ff0800720c */ /* 0x000fe20003f45270 */
[----:B------:R-:W-:Y:S01]  /*0330*/  NOP ;  /* 0x0000000000007918 */ /* 0x000fe20000000000 */
[----:B------:R-:W0:Y:S01]  /*0340*/  S2R R4, SR_CTAID.X ;  /* 0x0000000000047919 */ /* 0x000e220000002500 */
[----:B------:R-:W-:Y:S01]  /*0350*/  LEA.HI R6, R6, R5, RZ, 0x2 ;  /* 0x0000000506067211 */ /* 0x000fe200078f10ff */
[----:B------:R-:W-:Y:S01]  /*0360*/  NOP ;  /* 0x0000000000007918 */ /* 0x000fe20000000000 */
[----:B-----5:R-:W-:-:S02]  /*0370*/  ISETP.NE.OR P0, PT, R0, RZ, !P0 ;  /* 0x000000ff0000720c */ /* 0x020fc40004705670 */
[----:B-1----:R-:W-:-:S04]  /*0380*/  ISETP.NE.AND P3, PT, R2, 0x1, PT ;  /* 0x000000010200780c */ /* 0x002fc80003f65270 */
[----:B------:R-:W-:Y:S02]  /*0390*/  P2R R0, PR, RZ, 0x8 ;  /* 0x00000008ff007803 */ /* 0x000fe40000000000 */
[----:B------:R-:W-:-:S05]  /*03a0*/  LOP3.LUT R0, R6, 0xfffffffc, RZ, 0xc0, !PT ;  /* 0xfffffffc06007812 */ /* 0x000fca00078ec0ff */
[----:B------:R-:W-:Y:S01]  /*03b0*/  VOTEU.ALL UP0, P0 ;  /* 0x00000000003f7886 */ /* 0x000fe20000000000 */
[----:B------:R-:W-:Y:S01]  /*03c0*/  IMAD.IADD R0, R5, 0x1, -R0 ;  /* 0x0000000105007824 */ /* 0x000fe200078e0a00 */
[----:B------:R-:W0:Y:S01]  /*03d0*/  @P3 LDC R17, c[0x0][0x10] ;  /* 0x00000400ff113b82 */ /* 0x000e220000000800 */
[----:B------:R-:W-:Y:S01]  /*03e0*/  VOTEU.ALL UP1, P0 ;  /* 0x00000000003f7886 */ /* 0x000fe20000020000 */
[----:B--2---:R-:W-:Y:S01]  /*03f0*/  @P3 IMAD.MOV.U32 R6, RZ, RZ, R3 ;  /* 0x000000ffff063224 */ /* 0x004fe200078e0003 */
[----:B------:R-:W-:Y:S01]  /*0400*/  @!UP0 UMOV UR6, 0x400 ;  /* 0x0000040000068882 */ /* 0x000fe20000000000 */
[----:B------:R-:W-:-:S04]  /*0410*/  @!UP0 UIADD3 UR4, -UR4, 0x100000, URZ ;  /* 0x0010000004048890 */ /* 0x000fc8000fffe13f */
[----:B------:R-:W-:Y:S02]  /*0420*/  @!UP0 USHF.L.U32 UR5, UR4, 0xb, URZ ;  /* 0x0000000b04058899 */ /* 0x000fe4000800063f */
[----:B------:R-:W-:Y:S01]  /*0430*/  @!UP0 USHF.L.U32 UR4, UR4, 0x1, URZ ;  /* 0x0000000104048899 */ /* 0x000fe2000800063f */
[----:B------:R-:W-:Y:S02]  /*0440*/  @P3 IMAD.MOV.U32 R7, RZ, RZ, RZ ;  /* 0x000000ffff073224 */ /* 0x000fe400078e00ff */
[----:B------:R-:W-:Y:S01]  /*0450*/  IMAD.MOV.U32 R5, RZ, RZ, RZ ;  /* 0x000000ffff057224 */ /* 0x000fe200078e00ff */
[----:B------:R-:W1:Y:S01]  /*0460*/  @!UP0 S2UR UR7, SR_CgaCtaId ;  /* 0x00000000000789c3 */ /* 0x000e620000008800 */
[----:B------:R-:W-:-:S07]  /*0470*/  @P3 IMAD.MOV.U32 R11, RZ, RZ, RZ ;  /* 0x000000ffff0b3224 */ /* 0x000fce00078e00ff */
[----:B------:R-:W2:Y:S01]  /*0480*/  @!P3 LDC R9, c[0x0][0xc] ;  /* 0x00000300ff09bb82 */ /* 0x000ea20000000800 */
[----:B0-----:R-:W-:-:S04]  /*0490*/  @P3 IMAD.WIDE.U32 R16, R4, R17, R6 ;  /* 0x0000001104103225 */ /* 0x001fc800078e0006 */
[----:B------:R-:W-:Y:S01]  /*04a0*/  @P3 IMAD.IADD R17, R17, 0x1, R11 ;  /* 0x0000000111113824 */ /* 0x000fe200078e020b */
[----:B-1----:R-:W-:Y:S01]  /*04b0*/  @!UP0 ULEA UR6, UR7, UR6, 0x18 ;  /* 0x0000000607068291 */ /* 0x002fe2000f8ec03f */
[----:B------:R-:W-:Y:S01]  /*04c0*/  VOTEU.ALL UP0, P0 ;  /* 0x00000000003f7886 */ /* 0x000fe20000000000 */
[----:B------:R-:W-:-:S04]  /*04d0*/  ISETP.NE.AND P0, PT, R0, 0x3, PT ;  /* 0x000000030000780c */ /* 0x000fc80003f05270 */
[----:B------:R-:W-:Y:S01]  /*04e0*/  ISETP.EQ.OR P0, PT, R0, RZ, !P0 ;  /* 0x000000ff0000720c */ /* 0x000fe20004702670 */
[----:B--2---:R-:W-:-:S03]  /*04f0*/  @!P3 IMAD.WIDE.U32 R6, R9, R3, R4 ;  /* 0x000000030906b225 */ /* 0x004fc600078e0004 */
[C---:B------:R-:W-:Y:S01]  /*0500*/  ISETP.EQ.AND P0, PT, R8.reuse, RZ, P0 ;  /* 0x000000ff0800720c */ /* 0x040fe20000702270 */
[----:B------:R-:W-:Y:S01]  /*0510*/  VIADD R8, R8, 0xffffffff ;  /* 0xffffffff08087836 */ /* 0x000fe20000000000 */
[----:B------:R-:W0:Y:S02]  /*0520*/  FENCE.VIEW.ASYNC.S ;  /* 0x00000000000073c6 */ /* 0x000e240000000000 */
[----:B0-----:R0:W3:Y:S01]  /*0530*/  @!UP0 SYNCS.EXCH.64 URZ, [UR6+0x50], UR4 ;  /* 0x00005004063f85b2 */ /* 0x0010e20008000100 */
[----:B------:R-:W-:Y:S01]  /*0540*/  @!P3 MOV R16, R6 ;  /* 0x000000060010b202 */ /* 0x000fe20000000f00 */
[----:B------:R-:W-:Y:S01]  /*0550*/  @!P3 IMAD.MOV.U32 R17, RZ, RZ, R7 ;  /* 0x000000ffff11b224 */ /* 0x000fe200078e0007 */
[----:B------:R-:W-:Y:S02]  /*0560*/  SEL R19, RZ, 0x1, !P0 ;  /* 0x00000001ff137807 */ /* 0x000fe40004000000 */
[----:B------:R-:W-:-:S04]  /*0570*/  ISETP.GE.U32.AND P1, PT, R8, 0x2, PT ;  /* 0x000000020800780c */ /* 0x000fc80003f26070 */
[----:B------:R-:W-:Y:S01]  /*0580*/  SEL R19, R19, 0x2, P1 ;  /* 0x0000000213137807 */ /* 0x000fe20000800000 */
[----:B------:R0:W3:Y:S01]  /*0590*/  @!UP1 SYNCS.EXCH.64 URZ, [UR6+0x58], UR4 ;  /* 0x00005804063f95b2 */ /* 0x0000e20008000100 */
[----:B------:R-:W-:Y:S01]  /*05a0*/  NOP ;  /* 0x0000000000007918 */ /* 0x000fe20000000000 */
[----:B---34-:R-:W-:Y:S06]  /*05b0*/  BAR.SYNC.DEFER_BLOCKING 0x0 ;  /* 0x0000000000007b1d */ /* 0x018fec0000010000 */
[----:B------:R-:W-:Y:S05]  /*05c0*/  @!P2 BRA `(.L_x_3) ;  /* 0x000000a40080a947 */ /* 0x000fea0003800000 */
[----:B------:R-:W-:-:S13]  /*05d0*/  ISETP.GT.U32.AND P0, PT, R8, 0x1, PT ;  /* 0x000000010800780c */ /* 0x000fda0003f04070 */
[----:B0-----:R-:W-:Y:S05]  /*05e0*/  @P0 EXIT ;  /* 0x000000000000094d */ /* 0x001fea0003800000 */
[----:B------:R-:W-:Y:S01]  /*05f0*/  ULDC.64 UR4, c[0x0][0x650] ;  /* 0x0001940000047ab9 */ /* 0x000fe20000000a00 */
[----:B------:R-:W-:Y:S01]  /*0600*/  PRMT R0, RZ, 0x7610, R0 ;  /* 0x00007610ff007816 */ /* 0x000fe20000000000 */
[----:B------:R-:W-:Y:S01]  /*0610*/  IMAD.MOV.U32 R152, RZ, RZ, -0x1 ;  /* 0xffffffffff987424 */ /* 0x000fe200078e00ff */
[----:B------:R-:W-:Y:S01]  /*0620*/  ISETP.GE.U32.AND P0, PT, R16, UR4, PT ;  /* 0x0000000410007c0c */ /* 0x000fe2000bf06070 */
[----:B------:R-:W-:Y:S02]  /*0630*/  IMAD.MOV.U32 R153, RZ, RZ, -0x1 ;  /* 0xffffffffff997424 */ /* 0x000fe400078e00ff */
[----:B------:R-:W-:Y:S01]  /*0640*/  IMAD.MOV.U32 R23, RZ, RZ, -0x1 ;  /* 0xffffffffff177424 */ /* 0x000fe200078e00ff */
[----:B------:R-:W-:-:S13]  /*0650*/  ISETP.GE.U32.AND.EX P0, PT, R17, UR5, PT, P0 ;  /* 0x0000000511007c0c */ /* 0x000fda000bf06100 */
[----:B------:R-:W-:Y:S05]  /*0660*/  @P0 BRA `(.L_x_4) ;  /* 0x0000000400540947 */ /* 0x000fea0003800000 */
[----:B------:R-:W0:Y:S01]  /*0670*/  LDC.64 R14, c[0x0][0x628] ;  /* 0x00018a00ff0e7b82 */ /* 0x000e220000000a00 */
[----:B------:R-:W-:Y:S02]  /*0680*/  IMAD.MOV.U32 R6, RZ, RZ, R16 ;  /* 0x000000ffff067224 */ /* 0x000fe400078e0010 */
[----:B------:R-:W-:-:S05]  /*0690*/  IMAD.MOV.U32 R7, RZ, RZ, R17 ;  /* 0x000000ffff077224 */ /* 0x000fca00078e0011 */
[----:B------:R-:W1:Y:S08]  /*06a0*/  LDC R0, c[0x0][0x630] ;  /* 0x00018c00ff007b82 */ /* 0x000e700000000800 */
[----:B------:R-:W2:Y:S01]  /*06b0*/  LDC.64 R20, c[0x0][0x620] ;  /* 0x00018800ff147b82 */ /* 0x000ea20000000a00 */
[----:B0-----:R-:W-:-:S04]  /*06c0*/  ISETP.NE.U32.AND P0, PT, R14, RZ, PT ;  /* 0x000000ff0e00720c */ /* 0x001fc80003f05070 */
[----:B------:R-:W-:-:S13]  /*06d0*/  ISETP.NE.AND.EX P0, PT, R15, RZ, PT, P0 ;  /* 0x000000ff0f00720c */ /* 0x000fda0003f05300 */
[----:B-12---:R-:W-:Y:S05]  /*06e0*/  @!P0 BRA `(.L_x_5) ;  /* 0x0000000000288947 */ /* 0x006fea0003800000 */
[----:B------:R-:W0:Y:S02]  /*06f0*/  LDC R11, c[0x0][0x634] ;  /* 0x00018d00ff0b7b82 */ /* 0x000e240000000800 */
[----:B0-----:R-:W-:-:S05]  /*0700*/  IADD3 R11, P0, R16, R11, RZ ;  /* 0x0000000b100b7210 */ /* 0x001fca0007f1e0ff */
[----:B------:R-:W-:-:S04]  /*0710*/  IMAD.X R13, RZ, RZ, R17, P0 ;  /* 0x000000ffff0d7224 */ /* 0x000fc800000e0611 */
[----:B------:R-:W-:-:S04]  /*0720*/  IMAD.WIDE.U32 R6, R13, R14, RZ ;  /* 0x0000000e0d067225 */ /* 0x000fc800078e00ff */
[----:B------:R-:W-:-:S04]  /*0730*/  IMAD.WIDE.U32 R8, P0, R11, R15, R6 ;  /* 0x0000000f0b087225 */ /* 0x000fc80007800006 */
[----:B------:R-:W-:Y:S01]  /*0740*/  IMAD.WIDE.U32 R6, R11, R14, RZ ;  /* 0x0000000e0b067225 */ /* 0x000fe200078e00ff */
[----:B------:R-:W-:-:S03]  /*0750*/  IADD3.X R11, RZ, RZ, RZ, P0, !PT ;  /* 0x000000ffff0b7210 */ /* 0x000fc600007fe4ff */
[----:B------:R-:W-:Y:S01]  /*0760*/  IMAD.MOV.U32 R10, RZ, RZ, R9 ;  /* 0x000000ffff0a7224 */ /* 0x000fe200078e0009 */
[----:B------:R-:W-:-:S05]  /*0770*/  IADD3 RZ, P0, R7, R8, RZ ;  /* 0x0000000807ff7210 */ /* 0x000fca0007f1e0ff */
[----:B------:R-:W-:-:S08]  /*0780*/  IMAD.WIDE.U32.X R6, R13, R15, R10, P0 ;  /* 0x0000000f0d067225 */ /* 0x000fd000000e040a */
.L_x_5:
[-CC-:B------:R-:W-:Y:S01]  /*0790*/  SHF.R.U64 R23, R6, R0.reuse, R7.reuse ;  /* 0x0000000006177219 */ /* 0x180fe20000001207 */
[----:B------:R-:W0:Y:S01]  /*07a0*/  LDC R10, c[0x0][0x618] ;  /* 0x00018600ff0a7b82 */ /* 0x000e220000000800 */
[----:B------:R-:W-:Y:S01]  /*07b0*/  SHF.R.U32.HI R5, RZ, R0, R7 ;  /* 0x00000000ff057219 */ /* 0x000fe20000011607 */
[----:B------:R-:W-:Y:S01]  /*07c0*/  ULDC UR4, c[0x0][0x150] ;  /* 0x0000540000047ab9 */ /* 0x000fe20000000800 */
[----:B------:R-:W-:Y:S02]  /*07d0*/  IADD3 R9, P0, RZ, -R23, RZ ;  /* 0x80000017ff097210 */ /* 0x000fe40007f1e0ff */
[----:B------:R-:W-:-:S03]  /*07e0*/  I2FP.F32.U32 R0, R4 ;  /* 0x0000000400007245 */ /* 0x000fc60000201000 */
[----:B------:R-:W1:Y:S01]  /*07f0*/  LDC.64 R28, c[0x0][0x640] ;  /* 0x00019000ff1c7b82 */ /* 0x000e620000000a00 */
[----:B------:R-:W-:Y:S02]  /*0800*/  IMAD.X R11, RZ, RZ, ~R5, P0 ;  /* 0x000000ffff0b7224 */ /* 0x000fe400000e0e05 */
[----:B------:R-:W-:Y:S01]  /*0810*/  FMUL R0, R0, UR4 ;  /* 0x0000000400007c20 */ /* 0x000fe20008400000 */
[----:B------:R-:W-:Y:S01]  /*0820*/  IMAD.WIDE.U32 R6, R9, R20, R16 ;  /* 0x0000001409067225 */ /* 0x000fe200078e0010 */
[----:B------:R-:W-:-:S03]  /*0830*/  ULDC UR4, c[0x0][0x154] ;  /* 0x0000550000047ab9 */ /* 0x000fc60000000800 */
[----:B------:R-:W-:Y:S01]  /*0840*/  IMAD R8, R11, R20, RZ ;  /* 0x000000140b087224 */ /* 0x000fe200078e02ff */
[----:B------:R-:W2:Y:S01]  /*0850*/  LDC R5, c[0x0][0x144] ;  /* 0x00005100ff057b82 */ /* 0x000ea20000000800 */
[----:B------:R-:W3:Y:S02]  /*0860*/  F2I.U32.TRUNC.NTZ R0, R0 ;  /* 0x0000000000007305 */ /* 0x000ee4000020f000 */
[----:B------:R-:W-:-:S04]  /*0870*/  IMAD R9, R9, R21, R8 ;  /* 0x0000001509097224 */ /* 0x000fc800078e0208 */
[----:B------:R-:W-:Y:S01]  /*0880*/  IMAD.IADD R7, R7, 0x1, R9 ;  /* 0x0000000107077824 */ /* 0x000fe200078e0209 */
[----:B------:R-:W4:Y:S01]  /*0890*/  LDC R12, c[0x0][0x608] ;  /* 0x00018200ff0c7b82 */ /* 0x000f220000000800 */
[----:B------:R-:W-:-:S03]  /*08a0*/  IMAD.MOV.U32 R9, RZ, RZ, -0x1 ;  /* 0xffffffffff097424 */ /* 0x000fc600078e00ff */
[-CC-:B0-----:R-:W-:Y:S02]  /*08b0*/  SHF.R.U64 R20, R6, R10.reuse, R7.reuse ;  /* 0x0000000a06147219 */ /* 0x181fe40000001207 */
[----:B------:R-:W-:Y:S02]  /*08c0*/  I2FP.F32.U32 R6, R3 ;  /* 0x0000000300067245 */ /* 0x000fe40000201000 */
[----:B------:R-:W0:Y:S01]  /*08d0*/  LDC R26, c[0x0][0x658] ;  /* 0x00019600ff1a7b82 */ /* 0x000e220000000800 */
[----:B-1----:R-:W-:Y:S01]  /*08e0*/  ISETP.NE.U32.AND P0, PT, R28, RZ, PT ;  /* 0x000000ff1c00720c */ /* 0x002fe20003f05070 */
[----:B---3--:R-:W-:Y:S01]  /*08f0*/  IMAD.MOV R8, RZ, RZ, -R0 ;  /* 0x000000ffff087224 */ /* 0x008fe200078e0a00 */
[----:B------:R-:W-:Y:S01]  /*0900*/  SHF.R.U32.HI R7, RZ, R10, R7 ;  /* 0x0000000aff077219 */ /* 0x000fe20000011607 */
[----:B------:R-:W-:Y:S01]  /*0910*/  FMUL R6, R6, UR4 ;  /* 0x0000000406067c20 */ /* 0x000fe20008400000 */
[----:B------:R-:W-:-:S03]  /*0920*/  ISETP.NE.AND.EX P0, PT, R29, RZ, PT, P0 ;  /* 0x000000ff1d00720c */ /* 0x000fc60003f05300 */
[----:B------:R-:W1:Y:S01]  /*0930*/  LDC R14, c[0x0][0x148] ;  /* 0x00005200ff0e7b82 */ /* 0x000e620000000800 */
[----:B--2---:R-:W-:-:S07]  /*0940*/  IMAD R0, R5, R8, R4 ;  /* 0x0000000805007224 */ /* 0x004fce00078e0204 */
[----:B------:R-:W2:Y:S01]  /*0950*/  LDC R24, c[0x0][0x600] ;  /* 0x00018000ff187b82 */ /* 0x000ea20000000800 */
[-CC-:B----4-:R-:W-:Y:S02]  /*0960*/  SHF.R.U64 R30, R20, R12.reuse, R7.reuse ;  /* 0x0000000c141e7219 */ /* 0x190fe40000001207 */
[----:B------:R-:W-:Y:S01]  /*0970*/  SHF.R.U32.HI R5, RZ, R12, R7 ;  /* 0x0000000cff057219 */ /* 0x000fe20000011607 */
[----:B------:R-:W-:Y:S01]  /*0980*/  IMAD.MOV.U32 R7, RZ, RZ, 0x1 ;  /* 0x00000001ff077424 */ /* 0x000fe200078e00ff */
[----:B------:R3:W4:Y:S03]  /*0990*/  F2I.U32.TRUNC.NTZ R12, R6 ;  /* 0x00000006000c7305 */ /* 0x000726000020f000 */
[----:B------:R-:W1:Y:S01]  /*09a0*/  LDC R15, c[0x0][0x648] ;  /* 0x00019200ff0f7b82 */ /* 0x000e620000000800 */
[-C--:B0-----:R-:W-:Y:S02]  /*09b0*/  SHF.L.U32 R4, R9, R26.reuse, RZ ;  /* 0x0000001a09047219 */ /* 0x081fe400000006ff */
[----:B------:R-:W-:-:S02]  /*09c0*/  SHF.R.U64 R32, R30, R26, R5 ;  /* 0x0000001a1e207219 */ /* 0x000fc40000001205 */
[----:B------:R-:W-:Y:S02]  /*09d0*/  LOP3.LUT R11, RZ, R4, RZ, 0x33, !PT ;  /* 0x00000004ff0b7212 */ /* 0x000fe400078e33ff */
[-C--:B------:R-:W-:Y:S01]  /*09e0*/  SHF.R.U32.HI R5, RZ, R26.reuse, R5 ;  /* 0x0000001aff057219 */ /* 0x080fe20000011605 */
[----:B------:R-:W0:Y:S01]  /*09f0*/  LDC R21, c[0x0][0x638] ;  /* 0x00018e00ff157b82 */ /* 0x000e220000000800 */
[----:B------:R-:W-:Y:S01]  /*0a00*/  SHF.L.U32 R10, R7, R26, RZ ;  /* 0x0000001a070a7219 */ /* 0x000fe200000006ff */
[----:B------:R-:W-:-:S06]  /*0a10*/  IMAD.MOV.U32 R4, RZ, RZ, R32 ;  /* 0x000000ffff047224 */ /* 0x000fcc00078e0020 */
[----:B------:R-:W0:Y:S01]  /*0a20*/  LDC R152, c[0x0][0x610] ;  /* 0x00018400ff987b82 */ /* 0x000e220000000800 */
[----:B---34-:R-:W-:Y:S05]  /*0a30*/  @!P0 BRA `(.L_x_6) ;  /* 0x0000000000288947 */ /* 0x018fea0003800000 */
[----:B------:R-:W3:Y:S02]  /*0a40*/  LDC R9, c[0x0][0x64c] ;  /* 0x00019300ff097b82 */ /* 0x000ee40000000800 */
[----:B---3--:R-:W-:-:S04]  /*0a50*/  IADD3 R9, P0, R32, R9, RZ ;  /* 0x0000000920097210 */ /* 0x008fc80007f1e0ff */
[----:B------:R-:W-:-:S05]  /*0a60*/  IADD3.X R13, RZ, R5, RZ, P0, !PT ;  /* 0x00000005ff0d7210 */ /* 0x000fca00007fe4ff */
[----:B------:R-:W-:-:S04]  /*0a70*/  IMAD.WIDE.U32 R4, R13, R28, RZ ;  /* 0x0000001c0d047225 */ /* 0x000fc800078e00ff */
[----:B------:R-:W-:-:S04]  /*0a80*/  IMAD.WIDE.U32 R6, P0, R9, R29, R4 ;  /* 0x0000001d09067225 */ /* 0x000fc80007800004 */
[----:B------:R-:W-:-:S04]  /*0a90*/  IMAD.WIDE.U32 R4, R9, R28, RZ ;  /* 0x0000001c09047225 */ /* 0x000fc800078e00ff */
[----:B------:R-:W-:Y:S01]  /*0aa0*/  IMAD.X R9, RZ, RZ, RZ, P0 ;  /* 0x000000ffff097224 */ /* 0x000fe200000e06ff */
[----:B------:R-:W-:Y:S01]  /*0ab0*/  IADD3 RZ, P0, R5, R6, RZ ;  /* 0x0000000605ff7210 */ /* 0x000fe20007f1e0ff */
[----:B------:R-:W-:-:S04]  /*0ac0*/  IMAD.MOV.U32 R8, RZ, RZ, R7 ;  /* 0x000000ffff087224 */ /* 0x000fc800078e0007 */
[----:B------:R-:W-:-:S08]  /*0ad0*/  IMAD.WIDE.U32.X R4, R13, R29, R8, P0 ;  /* 0x0000001d0d047225 */ /* 0x000fd000000e0408 */
.L_x_6:
[----:B-1----:R-:W-:Y:S01]  /*0ae0*/  SHF.R.U64 R4, R4, R15, R5 ;  /* 0x0000000f04047219 */ /* 0x002fe20000001205 */
[----:B--2---:R-:W-:Y:S01]  /*0af0*/  VIADD R5, R24, 0xffffffff ;  /* 0xffffffff18057836 */ /* 0x004fe20000000000 */
[----:B------:R-:W-:Y:S01]  /*0b00*/  LOP3.LUT R11, R30, R11, RZ, 0xc0, !PT ;  /* 0x0000000b1e0b7212 */ /* 0x000fe200078ec0ff */
[----:B------:R-:W-:Y:S02]  /*0b10*/  IMAD.MOV R12, RZ, RZ, -R12 ;  /* 0x000000ffff0c7224 */ /* 0x000fe400078e0a0c */
[----:B------:R-:W-:Y:S01]  /*0b20*/  IMAD.MOV R6, RZ, RZ, -R4 ;  /* 0x000000ffff067224 */ /* 0x000fe200078e0a04 */
[----:B------:R-:W-:Y:S01]  /*0b30*/  LOP3.LUT R5, R20, R5, RZ, 0xc0, !PT ;  /* 0x0000000514057212 */ /* 0x000fe200078ec0ff */
[----:B------:R-:W-:Y:S02]  /*0b40*/  @P3 IMAD R0, R14, R12, R3 ;  /* 0x0000000c0e003224 */ /* 0x000fe400078e0203 */
[----:B------:R-:W-:Y:S02]  /*0b50*/  IMAD R11, R10, R4, R11 ;  /* 0x000000040a0b7224 */ /* 0x000fe400078e020b */
[----:B0-----:R-:W-:-:S02]  /*0b60*/  IMAD R3, R6, R21, R32 ;  /* 0x0000001506037224 */ /* 0x001fc400078e0220 */
[----:B------:R-:W-:Y:S02]  /*0b70*/  IMAD R152, R11, R152, R0 ;  /* 0x000000980b987224 */ /* 0x000fe400078e0200 */
[----:B------:R-:W-:Y:S02]  /*0b80*/  IMAD R3, R3, R24, R5 ;  /* 0x0000001803037224 */ /* 0x000fe400078e0205 */
[----:B------:R-:W-:-:S03]  /*0b90*/  IMAD.MOV.U32 R0, RZ, RZ, 0x1 ;  /* 0x00000001ff007424 */ /* 0x000fc600078e00ff */
[----:B------:R-:W-:Y:S02]  /*0ba0*/  SEL R153, R3, R152, !P3 ;  /* 0x0000009803997207 */ /* 0x000fe40005800000 */
[----:B------:R-:W-:-:S07]  /*0bb0*/  SEL R152, R152, R3, !P3 ;  /* 0x0000000398987207 */ /* 0x000fce0005800000 */
.L_x_4:
[----:B------:R-:W-:-:S08]  /*0bc0*/  NOP ;  /* 0x0000000000007918 */ /* 0x000fd00000000000 */
[----:B------:R-:W0:Y:S02]  /*0bd0*/  USETMAXREG.TRY_ALLOC.CTAPOOL UP0, 0xe8 ;  /* 0x000000e8000079c8 */ /* 0x000e240008000600 */
[----:B0-----:R-:W-:-:S13]  /*0be0*/  PLOP3.LUT P0, PT, PT, PT, UP0, 0x80, 0x0 ;  /* 0x000000000000781c */ /* 0x001fda0003f0f008 */
[----:B------:R-:W-:Y:S05]  /*0bf0*/  @!P0 BRA `(.L_x_4) ;  /* 0xfffffffc00f08947 */ /* 0x000fea000383ffff */
[----:B------:R-:W-:Y:S01]  /*0c00*/  ULDC.64 UR4, c[0x0][0x598] ;  /* 0x0001660000047ab9 */ /* 0x000fe20000000a00 */
[----:B------:R-:W-:Y:S01]  /*0c10*/  ULDC.64 UR36, c[0x0][0x208] ;  /* 0x0000820000247ab9 */ /* 0x000fe20000000a00 */
[----:B------:R-:W-:-:S04]  /*0c20*/  ISETP.NE.U32.AND P0, PT, RZ, UR4, PT ;  /* 0x00000004ff007c0c */ /* 0x000fc8000bf05070 */
[----:B------:R-:W-:-:S13]  /*0c30*/  ISETP.NE.AND.EX P0, PT, RZ, UR5, PT, P0 ;  /* 0x00000005ff007c0c */ /* 0x000fda000bf05300 */
[----:B------:R-:W-:Y:S05]  /*0c40*/  @!P0 BRA `(.L_x_7) ;  /* 0x00000000001c8947 */ /* 0x000fea0003800000 */
[----:B------:R-:W0:Y:S02]  /*0c50*/  LDC.64 R4, c[0x0][0x598] ;  /* 0x00016600ff047b82 */ /* 0x000e240000000a00 */
[----:B0-----:R-:W2:Y:S02]  /*0c60*/  LDG.E.64 R4, desc[UR36][R4.64] ;  /* 0x0000002404047981 */ /* 0x001ea4000c1e1b00 */
[----:B--2---:R-:W-:-:S04]  /*0c70*/  ISETP.NE.U32.AND P0, PT, R4, RZ, PT ;  /* 0x000000ff0400720c */ /* 0x004fc80003f05070 */
[----:B------:R-:W-:-:S13]  /*0c80*/  ISETP.NE.AND.EX P0, PT, R5, RZ, PT, P0 ;  /* 0x000000ff0500720c */ /* 0x000fda0003f05300 */
[----:B------:R-:W-:Y:S05]  /*0c90*/  @!P0 BRA `(.L_x_7) ;  /* 0x0000000000088947 */ /* 0x000fea0003800000 */
[----:B------:R0:W5:Y:S01]  /*0ca0*/  LD.E R154, desc[UR36][R4.64] ;  /* 0x00000024049a7980 */ /* 0x000162000c101900 */
[----:B------:R-:W-:Y:S05]  /*0cb0*/  BRA `(.L_x_8) ;  /* 0x0000000000247947 */ /* 0x000fea0003800000 */
.L_x_7:
[----:B------:R-:W-:Y:S02]  /*0cc0*/  ULDC.64 UR4, c[0x0][0x588] ;  /* 0x0001620000047ab9 */ /* 0x000fe40000000a00 */
[----:B------:R-:W-:-:S04]  /*0cd0*/  ISETP.NE.U32.AND P0, PT, RZ, UR4, PT ;  /* 0x00000004ff007c0c */ /* 0x000fc8000bf05070 */
[----:B------:R-:W-:-:S13]  /*0ce0*/  ISETP.NE.AND.EX P0, PT, RZ, UR5, PT, P0 ;  /* 0x00000005ff007c0c */ /* 0x000fda000bf05300 */
[----:B------:R-:W-:Y:S05]  /*0cf0*/  @!P0 BRA `(.L_x_9) ;  /* 0x00000000000c8947 */ /* 0x000fea0003800000 */
[----:B------:R-:W0:Y:S02]  /*0d00*/  LDC.64 R154, c[0x0][0x588] ;  /* 0x00016200ff9a7b82 */ /* 0x000e240000000a00 */
[----:B0-----:R1:W5:Y:S01]  /*0d10*/  LDG.E R154, desc[UR36][R154.64] ;  /* 0x000000249a9a7981 */ /* 0x001362000c1e1900 */
[----:B------:R-:W-:Y:S05]  /*0d20*/  BRA `(.L_x_8) ;  /* 0x0000000000087947 */ /* 0x000fea0003800000 */
.L_x_9:
[----:B------:R-:W-:Y:S02]  /*0d30*/  ULDC UR4, c[0x0][0x580] ;  /* 0x0001600000047ab9 */ /* 0x000fe40000000800 */
[----:B------:R-:W-:-:S07]  /*0d40*/  IMAD.U32 R154, RZ, RZ, UR4 ;  /* 0x00000004ff9a7e24 */ /* 0x000fce000f8e00ff */
.L_x_8:
[----:B------:R-:W-:Y:S02]  /*0d50*/  ULDC.64 UR4, c[0x0][0x5a0] ;  /* 0x0001680000047ab9 */ /* 0x000fe40000000a00 */
[----:B------:R-:W-:-:S04]  /*0d60*/  ISETP.NE.U32.AND P0, PT, RZ, UR4, PT ;  /* 0x00000004ff007c0c */ /* 0x000fc8000bf05070 */
[----:B------:R-:W-:-:S13]  /*0d70*/  ISETP.NE.AND.EX P0, PT, RZ, UR5, PT, P0 ;  /* 0x00000005ff007c0c */ /* 0x000fda000bf05300 */
[----:B------:R-:W-:Y:S05]  /*0d80*/  @!P0 BRA `(.L_x_10) ;  /* 0x00000000001c8947 */ /* 0x000fea0003800000 */
[----:B0-----:R-:W0:Y:S02]  /*0d90*/  LDC.64 R4, c[0x0][0x5a0] ;  /* 0x00016800ff047b82 */ /* 0x001e240000000a00 */
[----:B0-----:R-:W2:Y:S02]  /*0da0*/  LDG.E.64 R4, desc[UR36][R4.64] ;  /* 0x0000002404047981 */ /* 0x001ea4000c1e1b00 */
[----:B--2---:R-:W-:-:S04]  /*0db0*/  ISETP.NE.U32.AND P0, PT, R4, RZ, PT ;  /* 0x000000ff0400720c */ /* 0x004fc80003f05070 */
[----:B------:R-:W-:-:S13]  /*0dc0*/  ISETP.NE.AND.EX P0, PT, R5, RZ, PT, P0 ;  /* 0x000000ff0500720c */ /* 0x000fda0003f05300 */
[----:B------:R-:W-:Y:S05]  /*0dd0*/  @!P0 BRA `(.L_x_10) ;  /* 0x0000000000088947 */ /* 0x000fea0003800000 */
[----:B-1----:R0:W5:Y:S01]  /*0de0*/  LD.E R155, desc[UR36][R4.64] ;  /* 0x00000024049b7980 */ /* 0x002162000c101900 */
[----:B------:R-:W-:Y:S05]  /*0df0*/  BRA `(.L_x_11) ;  /* 0x0000000000247947 */ /* 0x000fea0003800000 */
.L_x_10:
[----:B------:R-:W-:Y:S02]  /*0e00*/  ULDC.64 UR4, c[0x0][0x590] ;  /* 0x0001640000047ab9 */ /* 0x000fe40000000a00 */
[----:B------:R-:W-:-:S04]  /*0e10*/  ISETP.NE.U32.AND P0, PT, RZ, UR4, PT ;  /* 0x00000004ff007c0c */ /* 0x000fc8000bf05070 */
[----:B------:R-:W-:-:S13]  /*0e20*/  ISETP.NE.AND.EX P0, PT, RZ, UR5, PT, P0 ;  /* 0x00000005ff007c0c */ /* 0x000fda000bf05300 */
[----:B------:R-:W-:Y:S05]  /*0e30*/  @!P0 BRA `(.L_x_12) ;  /* 0x00000000000c8947 */ /* 0x000fea0003800000 */
[----:B0-----:R-:W1:Y:S02]  /*0e40*/  LDC.64 R4, c[0x0][0x590] ;  /* 0x00016400ff047b82 */ /* 0x001e640000000a00 */
[----:B-1----:R1:W5:Y:S01]  /*0e50*/  LDG.E R155, desc[UR36][R4.64] ;  /* 0x00000024049b7981 */ /* 0x002362000c1e1900 */
[----:B------:R-:W-:Y:S05]  /*0e60*/  BRA `(.L_x_11) ;  /* 0x0000000000087947 */ /* 0x000fea0003800000 */
.L_x_12:
[----:B------:R-:W-:Y:S02]  /*0e70*/  ULDC UR4, c[0x0][0x584] ;  /* 0x0001610000047ab9 */ /* 0x000fe40000000800 */
[----:B-1----:R-:W-:-:S07]  /*0e80*/  MOV R155, UR4 ;  /* 0x00000004009b7c02 */ /* 0x002fce0008000f00 */
.L_x_11:
[----:B------:R-:W-:-:S13]  /*0e90*/  LOP3.LUT P0, RZ, R0, 0xff, RZ, 0xc0, !PT ;  /* 0x000000ff00ff7812 */ /* 0x000fda000780c0ff */
[----:B------:R-:W-:Y:S05]  /*0ea0*/  @!P0 EXIT ;  /* 0x000000000000894d */ /* 0x000fea0003800000 */
[----:B------:R-:W-:Y:S01]  /*0eb0*/  ULDC UR4, c[0x0][0x28c] ;  /* 0x0000a30000047ab9 */ /* 0x000fe20000000800 */
[----:B------:R-:W-:Y:S01]  /*0ec0*/  LOP3.LUT R164, R19, 0x1, RZ, 0xfc, !PT ;  /* 0x0000000113a47812 */ /* 0x000fe200078efcff */
[----:B------:R-:W-:Y:S01]  /*0ed0*/  UIADD3 UR4, UR4, 0x3f, URZ ;  /* 0x0000003f04047890 */ /* 0x000fe2000fffe03f */
[----:B------:R-:W-:Y:S01]  /*0ee0*/  UMOV UR38, URZ ;  /* 0x0000003f00267c82 */ /* 0x000fe20008000000 */
[----:B------:R-:W-:Y:S02]  /*0ef0*/  UMOV UR39, URZ ;  /* 0x0000003f00277c82 */ /* 0x000fe40008000000 */
[----:B------:R-:W-:-:S04]  /*0f00*/  USHF.R.S32.HI UR5, URZ, 0x1f, UR4 ;  /* 0x0000001f3f057899 */ /* 0x000fc80008011404 */
[----:B------:R-:W-:-:S04]  /*0f10*/  ULEA.HI UR5, UR5, UR4, URZ, 0x6 ;  /* 0x0000000405057291 */ /* 0x000fc8000f8f303f */
[----:B------:R-:W-:-:S12]  /*0f20*/  USHF.R.S32.HI UR40, URZ, 0x6, UR5 ;  /* 0x000000063f287899 */ /* 0x000fd80008011405 */
.L_x_284:
[----:B------:R-:W-:Y:S01]  /*0f30*/  LOP3.LUT R0, R18, 0x80, RZ, 0xc0, !PT ;  /* 0x0000008012007812 */ /* 0x000fe200078ec0ff */
[----:B--2---:R-:W2:Y:S01]  /*0f40*/  S2UR UR7, SR_CgaCtaId ;  /* 0x00000000000779c3 */ /* 0x004ea20000008800 */
[----:B------:R-:W-:Y:S02]  /*0f50*/  UMOV UR6, 0x400 ;  /* 0x0000040000067882 */ /* 0x000fe40000000000 */
[----:B------:R-:W-:-:S06]  /*0f60*/  SHF.R.U32.HI R0, RZ, 0x7, R0 ;  /* 0x00000007ff007819 */ /* 0x000fcc0000011600 */
[----:B---3--:R-:W3:Y:S01]  /*0f70*/  SHFL.IDX PT, R0, R0, RZ, 0x1f ;  /* 0x00001fff00007589 */ /* 0x008ee200000e0000 */
[----:B--2---:R-:W-:Y:S01]  /*0f80*/  ULEA UR42, UR7, UR6, 0x18 ;  /* 0x00000006072a7291 */ /* 0x004fe2000f8ec03f */
[----:B---3--:R-:W-:-:S13]  /*0f90*/  R2UR UR4, R0 ;  /* 0x00000000000472ca */ /* 0x008fda00000e0000 */
[----:B------:R-:W-:-:S04]  /*0fa0*/  ULEA.HI UR5, UR4, UR4, URZ, 0x1 ;  /* 0x0000000404057291 */ /* 0x000fc8000f8f083f */
[----:B------:R-:W-:-:S04]  /*0fb0*/  ULOP3.LUT UR5, UR5, 0x7fffe, URZ, 0xc0, !UPT ;  /* 0x0007fffe05057892 */ /* 0x000fc8000f8ec03f */
[----:B------:R-:W-:-:S03]  /*0fc0*/  UIADD3 UR5, UR4, -UR5, URZ ;  /* 0x8000000504057290 */ /* 0x000fc6000fffe03f */
[----:B------:R-:W-:Y:S01]  /*0fd0*/  ULDC UR4, c[0x0][0x28c] ;  /* 0x0000a30000047ab9 */ /* 0x000fe20000000800 */
[----:B------:R-:W-:Y:S01]  /*0fe0*/  ULEA UR5, UR5, UR42, 0xd ;  /* 0x0000002a05057291 */ /* 0x000fe2000f8e683f */
[----:B------:R-:W-:-:S03]  /*0ff0*/  ISETP.LT.AND P0, PT, RZ, UR4, PT ;  /* 0x00000004ff007c0c */ /* 0x000fc6000bf01270 */
[----:B------:R-:W-:-:S04]  /*1000*/  UIADD3 UR5, UR5, 0x100, URZ ;  /* 0x0000010005057890 */ /* 0x000fc8000fffe03f */
[----:B------:R-:W-:-:S04]  /*1010*/  USHF.R.U32.HI UR5, URZ, 0x4, UR5 ;  /* 0x000000043f057899 */ /* 0x000fc80008011605 */
[----:B------:R-:W-:Y:S02]  /*1020*/  ULOP3.LUT UR41, UR5, 0x3fff, URZ, 0xc0, !UPT ;  /* 0x00003fff05297892 */ /* 0x000fe4000f8ec03f */
[----:B-1--45:R-:W-:Y:S10]  /*1030*/  @P0 BRA `(.L_x_13) ;  /* 0x0000000000400947 */ /* 0x032ff40003800000 */
[----:B------:R-:W-:Y:S01]  /*1040*/  MOV R0, 0x0 ;  /* 0x0000000000007802 */ /* 0x000fe20000000f00 */
[----:B------:R-:W-:Y:S01]  /*1050*/  ULDC.64 UR4, c[0x4][0x68] ;  /* 0x01001a0000047ab9 */ /* 0x000fe20000000a00 */
[----:B------:R-:W-:Y:S01]  /*1060*/  ULDC.64 UR6, c[0x4][0x8] ;  /* 0x0100020000067ab9 */ /* 0x000fe20000000a00 */
[----:B01----:R-:W-:Y:S01]  /*1070*/  IMAD.U32 R4, RZ, RZ, UR4 ;  /* 0x00000004ff047e24 */ /* 0x003fe2000f8e00ff */
[----:B------:R0:W1:Y:S01]  /*1080*/  LDC.64 R14, c[0x4][R0] ;  /* 0x01000000000e7b82 */ /* 0x0000620000000a00 */
[----:B------:R-:W-:Y:S01]  /*1090*/  IMAD.U32 R5, RZ, RZ, UR5 ;  /* 0x00000005ff057e24 */ /* 0x000fe2000f8e00ff */
[----:B------:R-:W-:Y:S01]  /*10a0*/  ULDC.64 UR4, c[0x4][0x70] ;  /* 0x01001c0000047ab9 */ /* 0x000fe20000000a00 */
[----:B------:R-:W-:Y:S01]  /*10b0*/  IMAD.U32 R10, RZ, RZ, UR6 ;  /* 0x00000006ff0a7e24 */ /* 0x000fe2000f8e00ff */
[----:B------:R-:W-:Y:S01]  /*10c0*/  MOV R12, 0x1 ;  /* 0x00000001000c7802 */ /* 0x000fe20000000f00 */
[----:B------:R-:W-:Y:S02]  /*10d0*/  IMAD.U32 R6, RZ, RZ, UR4 ;  /* 0x00000004ff067e24 */ /* 0x000fe4000f8e00ff */
[----:B------:R-:W-:-:S02]  /*10e0*/  IMAD.U32 R7, RZ, RZ, UR5 ;  /* 0x00000005ff077e24 */ /* 0x000fc4000f8e00ff */
[----:B------:R-:W-:Y:S02]  /*10f0*/  IMAD.U32 R11, RZ, RZ, UR7 ;  /* 0x00000007ff0b7e24 */ /* 0x000fe4000f8e00ff */
[----:B------:R-:W-:Y:S02]  /*1100*/  IMAD.MOV.U32 R8, RZ, RZ, 0x1e1 ;  /* 0x000001e1ff087424 */ /* 0x000fe400078e00ff */
[----:B0-----:R-:W-:-:S07]  /*1110*/  IMAD.MOV.U32 R13, RZ, RZ, RZ ;  /* 0x000000ffff0d7224 */ /* 0x001fce00078e00ff */
[----:B------:R-:W-:-:S07]  /*1120*/  LEPC R20, `(.L_x_13) ;  /* 0x000000001014794e */ /* 0x000fce0000000000 */
[----:B-1---5:R-:W-:Y:S05]  /*1130*/  CALL.ABS.NOINC R14 ;  /* 0x000000000e007343 */ /* 0x022fea0003c00000 */
.L_x_13:
[----:B------:R-:W-:-:S13]  /*1140*/  ISETP.NE.AND P0, PT, R164, 0x3, PT ;  /* 0x00000003a400780c */ /* 0x000fda0003f05270 */
[----:B------:R-:W-:Y:S05]  /*1150*/  @!P0 BRA `(.L_x_14) ;  /* 0x0000000000048947 */ /* 0x000fea0003800000 */
[----:B------:R-:W-:Y:S01]  /*1160*/  BPT.TRAP 0x1 ;  /* 0x000000040000795c */ /* 0x000fe20000300000 */
.L_x_14:
[----:B------:R-:W-:Y:S02]  /*1170*/  IMAD.U32 R3, RZ, RZ, UR39 ;  /* 0x00000027ff037e24 */ /* 0x000fe4000f8e00ff */
[----:B------:R-:W-:-:S03]  /*1180*/  IMAD.U32 R0, RZ, RZ, UR38 ;  /* 0x00000026ff007e24 */ /* 0x000fc6000f8e00ff */
[----:B------:R-:W-:Y:S02]  /*1190*/  LEA R3, R3, UR42, 0x3 ;  /* 0x0000002a03037c11 */ /* 0x000fe4000f8e18ff */
[----:B------:R-:W-:-:S04]  /*11a0*/  SHF.L.U32 R0, R0, 0x1f, RZ ;  /* 0x0000001f00007819 */ /* 0x000fc800000006ff */
[----:B------:R2:W3:Y:S01]  /*11b0*/  SYNCS.PHASECHK.TRANS64.TRYWAIT P1, [R3+URZ], R0 ;  /* 0x00000000030075a7 */ /* 0x0004e2000802017f */
[----:B------:R-:W-:Y:S05]  /*11c0*/  @!P0 BRA `(.L_x_15) ;  /* 0x0000000000048947 */ /* 0x000fea0003800000 */
[----:B------:R-:W-:Y:S01]  /*11d0*/  BPT.TRAP 0x1 ;  /* 0x000000040000795c */ /* 0x000fe20000300000 */
.L_x_15:
[----:B---3--:R-:W-:Y:S05]  /*11e0*/  @P1 BRA `(.L_x_16) ;  /* 0x0000000000081947 */ /* 0x008fea0003800000 */
[----:B------:R-:W3:Y:S02]  /*11f0*/  SYNCS.PHASECHK.TRANS64.TRYWAIT P1, [R3+URZ], R0 ;  /* 0x00000000030075a7 */ /* 0x000ee4000802017f */
[----:B---3--:R-:W-:Y:S05]  /*1200*/  @!P1 BRA `(.L_x_17) ;  /* 0x000000b000209947 */ /* 0x008fea0003800000 */
.L_x_16:
[----:B------:R-:W-:-:S04]  /*1210*/  UISETP.LT.AND UP0, UPT, UR40, 0x1, UPT ;  /* 0x000000012800788c */ /* 0x000fc8000bf01270 */
[----:B------:R-:W-:-:S04]  /*1220*/  USEL UR4, UR40, 0x1, UP0 ;  /* 0x0000000128047887 */ /* 0x000fc80008000000 */
[----:B------:R-:W-:-:S06]  /*1230*/  UIADD3 UR4, UR40, -UR4, URZ ;  /* 0x8000000428047290 */ /* 0x000fcc000fffe03f */
[----:B--23--:R-:W-:Y:S01]  /*1240*/  IMAD.U32 R0, RZ, RZ, UR4 ;  /* 0x00000004ff007e24 */ /* 0x00cfe2000f8e00ff */
[----:B------:R-:W-:Y:S05]  /*1250*/  WARPSYNC.ALL ;  /* 0x0000000000007948 */ /* 0x000fea0003800000 */
[----:B------:R-:W-:Y:S01]  /*1260*/  ISETP.GE.AND P1, PT, R0, 0x1, PT ;  /* 0x000000010000780c */ /* 0x000fe20003f26270 */
[----:B------:R-:W-:Y:S01]  /*1270*/  UIADD3 UR4, UR42, 0x20100, URZ ;  /* 0x000201002a047890 */ /* 0x000fe2000fffe03f */
[----:B------:R-:W-:Y:S01]  /*1280*/  WARPGROUP.ARRIVE ;  /* 0x00000000000079c5 */ /* 0x000fe20000000000 */
[----:B------:R-:W-:Y:S01]  /*1290*/  UMOV UR9, 0x40000040 ;  /* 0x4000004000097882 */ /* 0x000fe20000000000 */
[----:B------:R-:W-:Y:S01]  /*12a0*/  UMOV UR11, 0x40000040 ;  /* 0x40000040000b7882 */ /* 0x000fe20000000000 */
[----:B------:R-:W-:-:S04]  /*12b0*/  USHF.R.U32.HI UR4, URZ, 0x4, UR4 ;  /* 0x000000043f047899 */ /* 0x000fc80008011604 */
[----:B------:R-:W-:Y:S02]  /*12c0*/  ULOP3.LUT UR5, UR4, 0x3fff, URZ, 0xc0, !UPT ;  /* 0x00003fff04057892 */ /* 0x000fe4000f8ec03f */
[----:B------:R-:W-:Y:S02]  /*12d0*/  ULOP3.LUT UR4, UR41, 0x10000, URZ, 0xfc, !UPT ;  /* 0x0001000029047892 */ /* 0x000fe4000f8efc3f */
[----:B------:R-:W-:Y:S02]  /*12e0*/  ULOP3.LUT UR5, UR5, 0x2000000, URZ, 0xfc, !UPT ;  /* 0x0200000005057892 */ /* 0x000fe4000f8efc3f */
[----:B------:R-:W-:Y:S02]  /*12f0*/  ULEA UR6, UR39, UR4, 0xb ;  /* 0x0000000427067291 */ /* 0x000fe4000f8e583f */
[----:B------:R-:W-:-:S05]  /*1300*/  ULEA UR7, UR39, UR5, 0xa ;  /* 0x0000000527077291 */ /* 0x000fca000f8e503f */
[----:B------:R-:W-:Y:S02]  /*1310*/  UMOV UR8, UR6 ;  /* 0x0000000600087c82 */ /* 0x000fe40008000000 */
[----:B------:R-:W-:Y:S02]  /*1320*/  UMOV UR10, UR7 ;  /* 0x00000007000a7c82 */ /* 0x000fe40008000000 */
[----:B------:R-:W-:Y:S01]  /*1330*/  HGMMA.64x128x16.F32 R88, gdesc[UR8].tnspB, RZ, !UPT, gsb0 ;  /* 0x41e00000085879f0 */ /* 0x000fe2000c0008ff */
[----:B------:R-:W-:Y:S01]  /*1340*/  UIADD3 UR8, UR6, 0x400, URZ ;  /* 0x0000040006087890 */ /* 0x000fe2000fffe03f */
[----:B------:R-:W-:Y:S01]  /*1350*/  UMOV UR9, 0x40000040 ;  /* 0x4000004000097882 */ /* 0x000fe20000000000 */
[----:B------:R-:W-:Y:S02]  /*1360*/  WARPGROUP.DEPBAR.LE gsb0, 0x0 ;  /* 0x00008000000079c5 */ /* 0x000fe40000010000 */
[----:B------:R-:W-:-:S07]  /*1370*/  WARPGROUP.ARRIVE ;  /* 0x00000000000079c5 */ /* 0x000fce0000000000 */
[----:B------:R-:W-:Y:S01]  /*1380*/  HGMMA.64x128x16.F32 R24, gdesc[UR8].tnspB, RZ, !UPT, gsb0 ;  /* 0x41e00000081879f0 */ /* 0x000fe2000c0008ff */
[----:B------:R-:W-:Y:S02]  /*1390*/  UIADD3 UR8, UR6, 0x2, URZ ;  /* 0x0000000206087890 */ /* 0x000fe4000fffe03f */
[----:B------:R-:W-:Y:S01]  /*13a0*/  UIADD3 UR10, UR7, 0x80, URZ ;  /* 0x00000080070a7890 */ /* 0x000fe2000fffe03f */
[----:B------:R-:W-:Y:S01]  /*13b0*/  UMOV UR9, 0x40000040 ;  /* 0x4000004000097882 */ /* 0x000fe20000000000 */
[----:B------:R-:W-:Y:S01]  /*13c0*/  UMOV UR11, 0x40000040 ;  /* 0x40000040000b7882 */ /* 0x000fe20000000000 */
[----:B------:R-:W-:Y:S02]  /*13d0*/  WARPGROUP.DEPBAR.LE gsb0, 0x0 ;  /* 0x00008000000079c5 */ /* 0x000fe40000010000 */
[----:B------:R-:W-:-:S06]  /*13e0*/  WARPGROUP.ARRIVE ;  /* 0x00000000000079c5 */ /* 0x000fcc0000000000 */
[----:B------:R-:W-:Y:S01]  /*13f0*/  HGMMA.64x128x16.F32 R88, gdesc[UR8].tnspB, R88, gsb0 ;  /* 0x41e00000085879f0 */ /* 0x000fe20008000858 */
[----:B------:R-:W-:Y:S01]  /*1400*/  UIADD3 UR8, UR6, 0x402, URZ ;  /* 0x0000040206087890 */ /* 0x000fe2000fffe03f */
[----:B------:R-:W-:Y:S01]  /*1410*/  UMOV UR9, 0x40000040 ;  /* 0x4000004000097882 */ /* 0x000fe20000000000 */
[----:B------:R-:W-:Y:S02]  /*1420*/  WARPGROUP.DEPBAR.LE gsb0, 0x0 ;  /* 0x00008000000079c5 */ /* 0x000fe40000010000 */
[----:B------:R-:W-:-:S07]  /*1430*/  WARPGROUP.ARRIVE ;  /* 0x00000000000079c5 */ /* 0x000fce0000000000 */
[----:B------:R-:W-:Y:S01]  /*1440*/  HGMMA.64x128x16.F32 R24, gdesc[UR8].tnspB, R24, gsb0 ;  /* 0x41e00000081879f0 */ /* 0x000fe20008000818 */
        /* <DEDUP_REMOVED lines=23> */
[----:B------:R-:W-:Y:S03]  /*15c0*/  HGMMA.64x128x16.F32 R24, gdesc[UR8].tnspB, R24, gsb0 ;  /* 0x41e00000081879f0 */ /* 0x000fe60008000818 */
[----:B------:R-:W-:Y:S02]  /*15d0*/  WARPGROUP.DEPBAR.LE gsb0, 0x0 ;  /* 0x00008000000079c5 */ /* 0x000fe40000010000 */
[----:B------:R-:W-:Y:S05]  /*15e0*/  @!P1 BRA `(.L_x_18) ;  /* 0x0000000400689947 */ /* 0x000fea0003800000 */
[----:B------:R-:W-:-:S04]  /*15f0*/  UIADD3 UR6, UR39, 0x1, URZ ;  /* 0x0000000127067890 */ /* 0x000fc8000fffe03f */
[----:B------:R-:W-:-:S04]  /*1600*/  UISETP.NE.AND UP0, UPT, UR6, 0x4, UPT ;  /* 0x000000040600788c */ /* 0x000fc8000bf05270 */
[----:B------:R-:W-:Y:S02]  /*1610*/  USEL UR7, URZ, 0x1, UP0 ;  /* 0x000000013f077887 */ /* 0x000fe40008000000 */
[----:B------:R-:W-:Y:S02]  /*1620*/  USEL UR6, UR6, URZ, UP0 ;  /* 0x0000003f06067287 */ /* 0x000fe40008000000 */
[----:B------:R-:W-:-:S06]  /*1630*/  ULOP3.LUT UR7, UR38, UR7, URZ, 0x3c, !UPT ;  /* 0x0000000726077292 */ /* 0x000fcc000f8e3c3f */
[----:B01----:R-:W-:Y:S01]  /*1640*/  IMAD.U32 R5, RZ, RZ, UR7 ;  /* 0x00000007ff057e24 */ /* 0x003fe2000f8e00ff */
[----:B------:R-:W-:-:S06]  /*1650*/  UMOV UR7, UR39 ;  /* 0x0000002700077c82 */ /* 0x000fcc0008000000 */
.L_x_25:
[----:B01----:R-:W-:Y:S05]  /*1660*/  @!P0 BRA `(.L_x_19) ;  /* 0x0000000000048947 */ /* 0x003fea0003800000 */
[----:B------:R-:W-:Y:S01]  /*1670*/  BPT.TRAP 0x1 ;  /* 0x000000040000795c */ /* 0x000fe20000300000 */
.L_x_19:
[----:B------:R-:W0:Y:S01]  /*1680*/  S2UR UR9, SR_CgaCtaId ;  /* 0x00000000000979c3 */ /* 0x000e220000008800 */
[----:B------:R-:W-:Y:S01]  /*1690*/  UMOV UR8, 0x400 ;  /* 0x0000040000087882 */ /* 0x000fe20000000000 */
[----:B------:R-:W-:Y:S01]  /*16a0*/  SHF.L.U32 R3, R5, 0x1f, RZ ;  /* 0x0000001f05037819 */ /* 0x000fe200000006ff */
[----:B0-----:R-:W-:-:S04]  /*16b0*/  ULEA UR14, UR9, UR8, 0x18 ;  /* 0x00000008090e7291 */ /* 0x001fc8000f8ec03f */
[----:B------:R-:W-:-:S09]  /*16c0*/  ULEA UR8, UR6, UR14, 0x3 ;  /* 0x0000000e06087291 */ /* 0x000fd2000f8e183f */
[----:B------:R0:W1:Y:S01]  /*16d0*/  SYNCS.PHASECHK.TRANS64.TRYWAIT P1, [UR8], R3 ;  /* 0x00000003ff0075a7 */ /* 0x0000620008020148 */
[----:B------:R-:W-:Y:S05]  /*16e0*/  @!P0 BRA `(.L_x_20) ;  /* 0x0000000000048947 */ /* 0x000fea0003800000 */
[----:B------:R-:W-:Y:S01]  /*16f0*/  BPT.TRAP 0x1 ;  /* 0x000000040000795c */ /* 0x000fe20000300000 */
.L_x_20:
[----:B-1----:R-:W-:Y:S05]  /*1700*/  @P1 BRA `(.L_x_21) ;  /* 0x0000000000081947 */ /* 0x002fea0003800000 */
[----:B------:R-:W1:Y:S02]  /*1710*/  SYNCS.PHASECHK.TRANS64.TRYWAIT P1, [UR8], R3 ;  /* 0x00000003ff0075a7 */ /* 0x000e640008020148 */
[----:B-1----:R-:W-:Y:S05]  /*1720*/  @!P1 BRA `(.L_x_22) ;  /* 0x000000a800ec9947 */ /* 0x002fea0003800000 */
.L_x_21:
[----:B------:R-:W-:Y:S01]  /*1730*/  ULEA UR12, UR6, UR4, 0xb ;  /* 0x00000004060c7291 */ /* 0x000fe2000f8e583f */
[----:B------:R-:W-:Y:S01]  /*1740*/  WARPGROUP.ARRIVE ;  /* 0x00000000000079c5 */ /* 0x000fe20000000000 */
[----:B------:R-:W-:Y:S01]  /*1750*/  ULEA UR13, UR6, UR5, 0xa ;  /* 0x00000005060d7291 */ /* 0x000fe2000f8e503f */
[----:B------:R-:W-:Y:S01]  /*1760*/  UMOV UR9, 0x40000040 ;  /* 0x4000004000097882 */ /* 0x000fe20000000000 */
[----:B------:R-:W-:-:S03]  /*1770*/  UMOV UR11, 0x40000040 ;  /* 0x40000040000b7882 */ /* 0x000fc60000000000 */
[----:B------:R-:W-:Y:S02]  /*1780*/  UMOV UR8, UR12 ;  /* 0x0000000c00087c82 */ /* 0x000fe40008000000 */
[----:B------:R-:W-:Y:S02]  /*1790*/  UMOV UR10, UR13 ;  /* 0x0000000d000a7c82 */ /* 0x000fe40008000000 */
        /* <DEDUP_REMOVED lines=44> */
[----:B------:R-:W-:Y:S01]  /*1a60*/  BPT.TRAP 0x1 ;  /* 0x000000040000795c */ /* 0x000fe20000300000 */
.L_x_23:
[----:B------:R-:W-:Y:S01]  /*1a70*/  ULEA UR8, UR7, UR14, 0x3 ;  /* 0x0000000e07087291 */ /* 0x000fe2000f8e183f */
[----:B------:R-:W-:-:S03]  /*1a80*/  ISETP.GT.U32.AND P1, PT, R19, 0x1, PT ;  /* 0x000000011300780c */ /* 0x000fc60003f24070 */
[----:B------:R-:W-:-:S04]  /*1a90*/  UIADD3 UR8, UR8, 0x20, URZ ;  /* 0x0000002008087890 */ /* 0x000fc8000fffe03f */
[----:B------:R-:W-:-:S09]  /*1aa0*/  UPRMT UR8, URZ, 0x654, UR8 ;  /* 0x000006543f087896 */ /* 0x000fd20008000008 */
[----:B------:R-:W-:Y:S01]  /*1ab0*/  SYNCS.ARRIVE.TRANS64.RED.A1T0 RZ, [UR8], RZ ;  /* 0x000000ffffff79a7 */ /* 0x000fe20008100408 */
[----:B------:R-:W-:Y:S05]  /*1ac0*/  @P1 BRA `(.L_x_24) ;  /* 0x0000000000041947 */ /* 0x000fea0003800000 */
[----:B------:R-:W-:Y:S01]  /*1ad0*/  BPT.TRAP 0x1 ;  /* 0x000000040000795c */ /* 0x000fe20000300000 */
.L_x_24:
[----:B------:R-:W-:Y:S01]  /*1ae0*/  UIADD3 UR6, UR6, 0x1, URZ ;  /* 0x0000000106067890 */ /* 0x000fe2000fffe03f */
[C---:B------:R-:W-:Y:S01]  /*1af0*/  ISETP.GT.AND P1, PT, R0.reuse, 0x1, PT ;  /* 0x000000010000780c */ /* 0x040fe20003f24270 */
[----:B------:R-:W-:Y:S01]  /*1b00*/  UIADD3 UR7, UR7, 0x1, URZ ;  /* 0x0000000107077890 */ /* 0x000fe2000fffe03f */
[----:B------:R-:W-:Y:S01]  /*1b10*/  VIADD R0, R0, 0xffffffff ;  /* 0xffffffff00007836 */ /* 0x000fe20000000000 */
[----:B------:R-:W-:Y:S02]  /*1b20*/  UISETP.NE.AND UP0, UPT, UR6, 0x4, UPT ;  /* 0x000000040600788c */ /* 0x000fe4000bf05270 */
[----:B------:R-:W-:Y:S02]  /*1b30*/  UISETP.NE.AND UP1, UPT, UR7, 0x4, UPT ;  /* 0x000000040700788c */ /* 0x000fe4000bf25270 */
[----:B------:R-:W-:Y:S02]  /*1b40*/  USEL UR8, URZ, 0x1, UP0 ;  /* 0x000000013f087887 */ /* 0x000fe40008000000 */
[----:B------:R-:W-:-:S02]  /*1b50*/  USEL UR6, UR6, URZ, UP0 ;  /* 0x0000003f06067287 */ /* 0x000fc40008000000 */
[----:B------:R-:W-:Y:S02]  /*1b60*/  USEL UR7, UR7, URZ, UP1 ;  /* 0x0000003f07077287 */ /* 0x000fe40008800000 */
[----:B------:R-:W-:Y:S01]  /*1b70*/  LOP3.LUT R5, R5, UR8, RZ, 0x3c, !PT ;  /* 0x0000000805057c12 */ /* 0x000fe2000f8e3cff */
[----:B------:R-:W-:Y:S09]  /*1b80*/  @P1 BRA `(.L_x_25) ;  /* 0xfffffff800b41947 */ /* 0x000ff2000383ffff */
.L_x_18:
[----:B------:R-:W2:Y:S02]  /*1b90*/  LDC R0, c[0x0][0x28c] ;  /* 0x0000a300ff007b82 */ /* 0x000ea40000000800 */
[----:B--2---:R-:W-:-:S13]  /*1ba0*/  ISETP.GE.AND P1, PT, R0, 0x1, PT ;  /* 0x000000010000780c */ /* 0x004fda0003f26270 */
[----:B------:R-:W-:Y:S05]  /*1bb0*/  @!P1 BRA `(.L_x_26) ;  /* 0x0000000000409947 */ /* 0x000fea0003800000 */
[----:B------:R-:W-:Y:S05]  /*1bc0*/  @!P0 BRA `(.L_x_27) ;  /* 0x0000000000048947 */ /* 0x000fea0003800000 */
[----:B------:R-:W-:Y:S01]  /*1bd0*/  BPT.TRAP 0x1 ;  /* 0x000000040000795c */ /* 0x000fe20000300000 */
.L_x_27:
[----:B------:R-:W2:Y:S01]  /*1be0*/  S2UR UR6, SR_CgaCtaId ;  /* 0x00000000000679c3 */ /* 0x000ea20000008800 */
[----:B------:R-:W-:Y:S01]  /*1bf0*/  UISETP.LT.AND UP0, UPT, UR40, 0x1, UPT ;  /* 0x000000012800788c */ /* 0x000fe2000bf01270 */
[----:B------:R-:W-:Y:S01]  /*1c00*/  ISETP.GT.U32.AND P0, PT, R19, 0x1, PT ;  /* 0x000000011300780c */ /* 0x000fe20003f04070 */
[----:B------:R-:W-:Y:S02]  /*1c10*/  UMOV UR5, 0x400 ;  /* 0x0000040000057882 */ /* 0x000fe40000000000 */
[----:B------:R-:W-:-:S04]  /*1c20*/  USEL UR4, UR40, 0x1, UP0 ;  /* 0x0000000128047887 */ /* 0x000fc80008000000 */
[----:B------:R-:W-:-:S04]  /*1c30*/  UIADD3 UR4, UR39, UR40, -UR4 ;  /* 0x0000002827047290 */ /* 0x000fc8000fffe804 */
[----:B------:R-:W-:-:S04]  /*1c40*/  USHF.L.U32 UR4, UR4, 0x3, URZ ;  /* 0x0000000304047899 */ /* 0x000fc8000800063f */
[----:B------:R-:W-:Y:S02]  /*1c50*/  ULOP3.LUT UR4, UR4, 0x18, URZ, 0xc0, !UPT ;  /* 0x0000001804047892 */ /* 0x000fe4000f8ec03f */
[----:B--2---:R-:W-:-:S04]  /*1c60*/  ULEA UR5, UR6, UR5, 0x18 ;  /* 0x0000000506057291 */ /* 0x004fc8000f8ec03f */
[----:B------:R-:W-:-:S04]  /*1c70*/  UIADD3 UR4, UR5, 0x20, UR4 ;  /* 0x0000002005047890 */ /* 0x000fc8000fffe004 */
[----:B------:R-:W-:-:S09]  /*1c80*/  UPRMT UR4, URZ, 0x654, UR4 ;  /* 0x000006543f047896 */ /* 0x000fd20008000004 */
[----:B------:R-:W-:Y:S01]  /*1c90*/  SYNCS.ARRIVE.TRANS64.RED.A1T0 RZ, [UR4], RZ ;  /* 0x000000ffffff79a7 */ /* 0x000fe20008100404 */
[----:B------:R-:W-:Y:S05]  /*1ca0*/  @P0 BRA `(.L_x_26) ;  /* 0x0000000000040947 */ /* 0x000fea0003800000 */
[----:B------:R-:W-:Y:S01]  /*1cb0*/  BPT.TRAP 0x1 ;  /* 0x000000040000795c */ /* 0x000fe20000300000 */
.L_x_26:
[----:B------:R-:W2:Y:S01]  /*1cc0*/  LDC R6, c[0x0][0x288] ;  /* 0x0000a200ff067b82 */ /* 0x000ea20000000800 */
[----:B01----:R-:W-:Y:S01]  /*1cd0*/  LOP3.LUT R4, R18, 0x60, RZ, 0xc0, !PT ;  /* 0x0000006012047812 */ /* 0x003fe200078ec0ff */
[----:B------:R-:W-:Y:S01]  /*1ce0*/  UIADD3 UR39, UR40, UR39, URZ ;  /* 0x0000002728277290 */ /* 0x000fe2000fffe03f */
[----:B------:R-:W-:Y:S01]  /*1cf0*/  LOP3.LUT R0, R22, 0x1, RZ, 0xc0, !PT ;  /* 0x0000000116007812 */ /* 0x000fe200078ec0ff */
[----:B------:R-:W-:Y:S01]  /*1d00*/  IMAD.SHL.U32 R15, R152, 0x100, RZ ;  /* 0x00000100980f7824 */ /* 0x000fe200078e00ff */
[----:B------:R-:W-:Y:S01]  /*1d10*/  SHF.R.U32.HI R3, RZ, 0x2, R18 ;  /* 0x00000002ff037819 */ /* 0x000fe20000011612 */
[----:B------:R-:W-:Y:S01]  /*1d20*/  USHF.R.U32.HI UR4, URZ, 0x2, UR39 ;  /* 0x000000023f047899 */ /* 0x000fe20008011627 */
[----:B------:R-:W-:Y:S01]  /*1d30*/  SHF.R.U32.HI R10, RZ, 0x1, R4 ;  /* 0x00000001ff0a7819 */ /* 0x000fe20000011604 */
[----:B------:R-:W-:Y:S01]  /*1d40*/  IMAD.SHL.U32 R4, R0, 0x40, RZ ;  /* 0x0000004000047824 */ /* 0x000fe200078e00ff */
[----:B------:R-:W-:Y:S01]  /*1d50*/  LOP3.LUT R3, R3, 0x7, RZ, 0xc0, !PT ;  /* 0x0000000703037812 */ /* 0x000fe200078ec0ff */
[----:B------:R-:W-:Y:S01]  /*1d60*/  ULOP3.LUT UR4, UR4, 0x1, URZ, 0xc0, !UPT ;  /* 0x0000000104047892 */ /* 0x000fe2000f8ec03f */
[----:B------:R-:W-:Y:S01]  /*1d70*/  SHF.L.U32 R13, R153, 0x7, RZ ;  /* 0x00000007990d7819 */ /* 0x000fe200000006ff */
[----:B------:R-:W-:Y:S01]  /*1d80*/  ULDC UR8, c[0x0][0x284] ;  /* 0x0000a10000087ab9 */ /* 0x000fe20000000800 */
[--C-:B------:R-:W-:Y:S01]  /*1d90*/  IADD3 R5, RZ, -R10, -R3.reuse ;  /* 0x8000000aff057210 */ /* 0x100fe20007ffe803 */
[----:B------:R-:W-:Y:S01]  /*1da0*/  UISETP.GT.U32.AND UP1, UPT, UR39, 0x3, UPT ;  /* 0x000000032700788c */ /* 0x000fe2000bf24070 */
[----:B------:R-:W-:Y:S01]  /*1db0*/  LOP3.LUT R3, R4, 0x40, R3, 0xe2, !PT ;  /* 0x0000004004037812 */ /* 0x000fe200078ee203 */
[----:B------:R-:W-:Y:S01]  /*1dc0*/  UISETP.NE.U32.AND UP0, UPT, UR4, 0x1, UPT ;  /* 0x000000010400788c */ /* 0x000fe2000bf05070 */
[----:B------:R-:W-:Y:S01]  /*1dd0*/  LOP3.LUT R4, R18, 0x3, RZ, 0xc0, !PT ;  /* 0x0000000312047812 */ /* 0x000fe200078ec0ff */
[----:B------:R-:W-:Y:S01]  /*1de0*/  ULDC.64 UR6, c[0x0][0x5d0] ;  /* 0x0001740000067ab9 */ /* 0x000fe20000000a00 */
[----:B------:R-:W-:Y:S01]  /*1df0*/  SHF.R.S32.HI R21, RZ, 0x1f, R23 ;  /* 0x0000001fff157819 */ /* 0x000fe20000011417 */
[----:B------:R-:W-:Y:S01]  /*1e00*/  UISETP.LT.U32.AND UP1, UPT, UR40, 0x4, UP1 ;  /* 0x000000042800788c */ /* 0x000fe20008f21070 */
[----:B------:R-:W-:Y:S01]  /*1e10*/  IMAD.WIDE R8, R152, 0x100, RZ ;  /* 0x0000010098087825 */ /* 0x000fe200078e02ff */
[----:B------:R-:W-:Y:S01]  /*1e20*/  UISETP.GT.U32.AND UP0, UPT, UR40, 0x3, !UP0 ;  /* 0x000000032800788c */ /* 0x000fe2000c704070 */
[----:B--2---:R-:W-:-:S02]  /*1e30*/  ISETP.GE.AND P0, PT, R13, R6, PT ;  /* 0x000000060d00720c */ /* 0x004fc40003f06270 */
[----:B------:R-:W-:Y:S01]  /*1e40*/  IMAD R12, R4, -0x2, R6 ;  /* 0xfffffffe040c7824 */ /* 0x000fe200078e0206 */
[----:B------:R-:W-:Y:S01]  /*1e50*/  USEL UR5, URZ, 0x1, !UP1 ;  /* 0x000000013f057887 */ /* 0x000fe2000c800000 */
[----:B------:R-:W-:Y:S01]  /*1e60*/  IMAD.SHL.U32 R6, R18, 0x2, RZ ;  /* 0x0000000212067824 */ /* 0x000fe200078e00ff */
[----:B------:R-:W-:Y:S01]  /*1e70*/  ISETP.GE.OR P0, PT, R15, UR8, P0 ;  /* 0x000000080f007c0c */ /* 0x000fe20008706670 */
[----:B------:R-:W-:Y:S01]  /*1e80*/  IMAD R4, R21, UR6, RZ ;  /* 0x0000000615047c24 */ /* 0x000fe2000f8e02ff */
[----:B------:R-:W-:Y:S01]  /*1e90*/  USEL UR4, URZ, 0x1, !UP0 ;  /* 0x000000013f047887 */ /* 0x000fe2000c000000 */
[----:B------:R-:W-:Y:S01]  /*1ea0*/  IMAD R0, R0, -0x40, R5 ;  /* 0xffffffc000007824 */ /* 0x000fe200078e0205 */
[----:B------:R-:W-:Y:S01]  /*1eb0*/  LOP3.LUT R6, R13, 0x6, R6, 0xf8, !PT ;  /* 0x000000060d067812 */ /* 0x000fe200078ef806 */
[----:B------:R-:W-:Y:S01]  /*1ec0*/  IMAD R11, R23, UR7, R4 ;  /* 0x00000007170b7c24 */ /* 0x000fe2000f8e0204 */
[----:B------:R-:W-:Y:S01]  /*1ed0*/  LOP3.LUT R153, R8, R3, R10, 0xfe, !PT ;  /* 0x0000000308997212 */ /* 0x000fe200078efe0a */
[----:B------:R-:W-:Y:S01]  /*1ee0*/  ULOP3.LUT UR39, UR39, 0x3, URZ, 0xc0, !UPT ;  /* 0x0000000327277892 */ /* 0x000fe2000f8ec03f */
[----:B------:R-:W-:Y:S01]  /*1ef0*/  SHF.R.S32.HI R7, RZ, 0x1f, R6 ;  /* 0x0000001fff077819 */ /* 0x000fe20000011406 */
[----:B------:R-:W-:Y:S01]  /*1f00*/  ULOP3.LUT UR38, UR4, UR38, UR5, 0x96, !UPT ;  /* 0x0000002604267292 */ /* 0x000fe2000f8e9605 */
[----:B------:R-:W-:Y:S01]  /*1f10*/  IADD3 R3, -R15, UR8, R0 ;  /* 0x000000080f037c10 */ /* 0x000fe2000fffe100 */
[----:B------:R-:W-:-:S02]  /*1f20*/  IMAD.IADD R0, R12, 0x1, -R13 ;  /* 0x000000010c007824 */ /* 0x000fc400078e0a0d */
[----:B------:R-:W-:-:S04]  /*1f30*/  IMAD.WIDE.U32 R4, R23, UR6, R6 ;  /* 0x0000000617047c25 */ /* 0x000fc8000f8e0006 */
[----:B------:R-:W-:Y:S02]  /*1f40*/  IMAD.IADD R11, R5, 0x1, R11 ;  /* 0x00000001050b7824 */ /* 0x000fe400078e020b */
[----:B------:R-:W-:Y:S02]  /*1f50*/  IMAD.MOV.U32 R152, RZ, RZ, -0x1 ;  /* 0xffffffffff987424 */ /* 0x000fe400078e00ff */
[----:B------:R-:W-:Y:S01]  /*1f60*/  IMAD.MOV.U32 R10, RZ, RZ, R4 ;  /* 0x000000ffff0a7224 */ /* 0x000fe200078e0004 */
[----:B------:R-:W-:Y:S06]  /*1f70*/  @P0 BRA `(.L_x_28) ;  /* 0x00000084006c0947 */ /* 0x000fec0003800000 */
[----:B------:R-:W0:Y:S01]  /*1f80*/  LDC.64 R4, c[0x0][0x5c8] ;  /* 0x00017200ff047b82 */ /* 0x000e220000000a00 */
[----:B-----5:R-:W-:Y:S01]  /*1f90*/  FSETP.NEU.AND P0, PT, R155, RZ, PT ;  /* 0x000000ff9b00720b */ /* 0x020fe20003f0d000 */
[----:B------:R-:W-:Y:S01]  /*1fa0*/  BSSY B0, `(.L_x_28) ;  /* 0x0000858000007945 */ /* 0x000fe20003800000 */
[----:B------:R-:W-:-:S04]  /*1fb0*/  ISETP.GT.AND P3, PT, R3, RZ, PT ;  /* 0x000000ff0300720c */ /* 0x000fc80003f64270 */
[----:B------:R-:W-:Y:S01]  /*1fc0*/  ISETP.GT.AND P1, PT, R0, RZ, P3 ;  /* 0x000000ff0000720c */ /* 0x000fe20001f24270 */
[-C--:B0-----:R-:W-:Y:S02]  /*1fd0*/  IMAD R12, R9, R4.reuse, RZ ;  /* 0x00000004090c7224 */ /* 0x081fe400078e02ff */
[----:B------:R-:W-:-:S04]  /*1fe0*/  IMAD.WIDE.U32 R166, R153, R4, R10 ;  /* 0x0000000499a67225 */ /* 0x000fc800078e000a */
[----:B------:R-:W-:-:S05]  /*1ff0*/  IMAD R11, R153, R5, R12 ;  /* 0x00000005990b7224 */ /* 0x000fca00078e020c */
[----:B------:R-:W-:Y:S01]  /*2000*/  IADD3 R169, R167, R11, RZ ;  /* 0x0000000ba7a97210 */ /* 0x000fe20007ffe0ff */
[----:B------:R-:W-:Y:S06]  /*2010*/  @!P0 BRA `(.L_x_29) ;  /* 0x00000060000c8947 */ /* 0x000fec0003800000 */
[----:B------:R-:W0:Y:S01]  /*2020*/  LDC.64 R12, c[0x0][0x5b8] ;  /* 0x00016e00ff0c7b82 */ /* 0x000e220000000a00 */
[----:B------:R-:W-:-:S07]  /*2030*/  ULDC.64 UR4, c[0x0][0x5c0] ;  /* 0x0001700000047ab9 */ /* 0x000fce0000000a00 */
[----:B------:R-:W1:Y:S08]  /*2040*/  LDC.64 R14, c[0x0][0x5b0] ;  /* 0x00016c00ff0e7b82 */ /* 0x000e700000000a00 */
[----:B------:R-:W2:Y:S01]  /*2050*/  LDC.64 R10, c[0x0][0x5a8] ;  /* 0x00016a00ff0a7b82 */ /* 0x000ea20000000a00 */
[----:B0-----:R-:W-:-:S04]  /*2060*/  IMAD R20, R21, R12, RZ ;  /* 0x0000000c15147224 */ /* 0x001fc800078e02ff */
[C---:B------:R-:W-:Y:S02]  /*2070*/  IMAD R13, R23.reuse, R13, R20 ;  /* 0x0000000d170d7224 */ /* 0x040fe400078e0214 */
[----:B------:R-:W-:-:S04]  /*2080*/  IMAD.WIDE.U32 R20, R23, R12, R6 ;  /* 0x0000000c17147225 */ /* 0x000fc800078e0006 */
[----:B-1----:R-:W-:Y:S02]  /*2090*/  IMAD R156, R9, R14, RZ ;  /* 0x0000000e099c7224 */ /* 0x002fe400078e02ff */
[----:B------:R-:W-:Y:S02]  /*20a0*/  IMAD.IADD R157, R21, 0x1, R13 ;  /* 0x00000001159d7824 */ /* 0x000fe400078e020d */
[----:B------:R-:W-:Y:S02]  /*20b0*/  IMAD R167, R153, R15, R156 ;  /* 0x0000000f99a77224 */ /* 0x000fe400078e029c */
[----:B------:R-:W-:-:S04]  /*20c0*/  IMAD.MOV.U32 R156, RZ, RZ, R20 ;  /* 0x000000ffff9c7224 */ /* 0x000fc800078e0014 */
[----:B------:R-:W-:-:S04]  /*20d0*/  IMAD.WIDE.U32 R158, R153, R14, R156 ;  /* 0x0000000e999e7225 */ /* 0x000fc800078e009c */
[----:B------:R-:W-:Y:S01]  /*20e0*/  IMAD.IADD R159, R159, 0x1, R167 ;  /* 0x000000019f9f7824 */ /* 0x000fe200078e02a7 */
[----:B--2---:R-:W-:-:S04]  /*20f0*/  LEA R160, P0, R158, R10, 0x1 ;  /* 0x0000000a9ea07211 */ /* 0x004fc800078008ff */
[----:B------:R-:W-:-:S05]  /*2100*/  LEA.HI.X R161, R158, R11, R159, 0x1, P0 ;  /* 0x0000000b9ea17211 */ /* 0x000fca00000f0c9f */
[----:B------:R-:W2:Y:S01]  /*2110*/  @P1 LDG.E.LTC128B.U16 R165, desc[UR36][R160.64] ;  /* 0x00000024a0a51981 */ /* 0x000ea2000c1e1520 */
[----:B------:R-:W-:Y:S01]  /*2120*/  IMAD.WIDE.U32 R162, R153, R14, R6 ;  /* 0x0000000e99a27225 */ /* 0x000fe200078e0006 */
[----:B------:R-:W-:Y:S01]  /*2130*/  ISETP.GT.AND P2, PT, R0, 0x1, P3 ;  /* 0x000000010000780c */ /* 0x000fe20001f44270 */
[----:B------:R-:W-:Y:S02]  /*2140*/  BSSY B1, `(.L_x_30) ;  /* 0x0000012000017945 */ /* 0x000fe40003800000 */
[----:B------:R-:W-:Y:S02]  /*2150*/  IMAD.IADD R163, R167, 0x1, R163 ;  /* 0x00000001a7a37824 */ /* 0x000fe400078e02a3 */
[----:B------:R-:W-:-:S04]  /*2160*/  IMAD.WIDE.U32 R162, R23, R12, R162 ;  /* 0x0000000c17a27225 */ /* 0x000fc800078e00a2 */
[----:B--2---:R-:W-:-:S05]  /*2170*/  HADD2.F32 R158, -RZ, R165.H0_H0 ;  /* 0x200000a5ff9e7230 */ /* 0x004fca0000004100 */
[----:B------:R-:W-:Y:S01]  /*2180*/  FMUL R159, R158, R155 ;  /* 0x0000009b9e9f7220 */ /* 0x000fe20000400000 */
[----:B------:R-:W-:-:S03]  /*2190*/  LEA R158, P0, R166, UR4, 0x1 ;  /* 0x00000004a69e7c11 */ /* 0x000fc6000f8008ff */
[----:B------:R-:W-:Y:S01]  /*21a0*/  FFMA R159, R88, R154, R159 ;  /* 0x0000009a589f7223 */ /* 0x000fe2000000009f */
[----:B------:R-:W-:-:S04]  /*21b0*/  IMAD.IADD R88, R13, 0x1, R163 ;  /* 0x000000010d587824 */ /* 0x000fc800078e02a3 */
[----:B------:R-:W-:Y:S02]  /*21c0*/  F2FP.F16.F32.PACK_AB R161, RZ, R159 ;  /* 0x0000009fffa1723e */ /* 0x000fe400000000ff */
[----:B------:R-:W-:Y:S02]  /*21d0*/  LEA.HI.X R159, R166, UR5, R169, 0x1, P0 ;  /* 0x00000005a69f7c11 */ /* 0x000fe400080f0ca9 */
[----:B------:R-:W-:Y:S02]  /*21e0*/  PRMT R163, R161, 0x7610, R163 ;  /* 0x00007610a1a37816 */ /* 0x000fe400000000a3 */
[----:B------:R-:W-:-:S03]  /*21f0*/  LEA R160, P0, R162, R10, 0x1 ;  /* 0x0000000aa2a07211 */ /* 0x000fc600078008ff */
[----:B------:R0:W-:Y:S01]  /*2200*/  @P1 STG.E.U16 desc[UR36][R158.64], R163 ;  /* 0x000000a39e001986 */ /* 0x0001e2000c101524 */
[----:B------:R-:W-:Y:S01]  /*2210*/  LEA.HI.X R161, R162, R11, R88, 0x1, P0 ;  /* 0x0000000ba2a17211 */ /* 0x000fe200000f0c58 */
[C---:B------:R-:W-:Y:S01]  /*2220*/  IMAD.SHL.U32 R162, R14.reuse, 0x8, RZ ;  /* 0x000000080ea27824 */ /* 0x040fe200078e00ff */
[----:B0-----:R-:W-:Y:S01]  /*2230*/  SHF.L.U64.HI R163, R14, 0x3, R15 ;  /* 0x000000030ea37819 */ /* 0x001fe2000001020f */
[----:B------:R-:W-:Y:S06]  /*2240*/  @!P2 BRA `(.L_x_31) ;  /* 0x000000000004a947 */ /* 0x000fec0003800000 */
[----:B------:R0:W5:Y:S02]  /*2250*/  LDG.E.LTC128B.U16 R165, desc[UR36][R160.64+0x2] ;  /* 0x00000224a0a57981 */ /* 0x000164000c1e1520 */
.L_x_31:
[----:B------:R-:W-:Y:S05]  /*2260*/  BSYNC B1 ;  /* 0x0000000000017941 */ /* 0x000fea0003800000 */
.L_x_30:
[----:B-----5:R-:W-:Y:S01]  /*2270*/  HADD2.F32 R88, -RZ, R165.H0_H0 ;  /* 0x200000a5ff587230 */ /* 0x020fe20000004100 */
[----:B------:R-:W-:Y:S01]  /*2280*/  ISETP.GT.AND P0, PT, R3, 0x8, PT ;  /* 0x000000080300780c */ /* 0x000fe20003f04270 */
[----:B------:R-:W-:Y:S01]  /*2290*/  IMAD.WIDE.U32 R170, R153, R14, R162 ;  /* 0x0000000e99aa7225 */ /* 0x000fe200078e00a2 */
[----:B------:R-:W-:-:S03]  /*22a0*/  PRMT R172, R165, 0x7610, R172 ;  /* 0x00007610a5ac7816 */ /* 0x000fc600000000ac */
[----:B------:R-:W-:Y:S01]  /*22b0*/  FMUL R88, R88, R155 ;  /* 0x0000009b58587220 */ /* 0x000fe20000400000 */
[----:B------:R-:W-:Y:S02]  /*22c0*/  ISETP.GT.AND P1, PT, R0, RZ, P0 ;  /* 0x000000ff0000720c */ /* 0x000fe40000724270 */
[----:B------:R-:W-:Y:S01]  /*22d0*/  IADD3 R169, R167, R171, RZ ;  /* 0x000000aba7a97210 */ /* 0x000fe20007ffe0ff */
[----:B------:R-:W-:Y:S01]  /*22e0*/  FFMA R89, R89, R154, R88 ;  /* 0x0000009a59597223 */ /* 0x000fe20000000058 */
[----:B------:R-:W-:-:S04]  /*22f0*/  IADD3 R166, P4, R20, R170, RZ ;  /* 0x000000aa14a67210 */ /* 0x000fc80007f9e0ff */
[----:B------:R-:W-:Y:S01]  /*2300*/  F2FP.F16.F32.PACK_AB R168, RZ, R89 ;  /* 0x00000059ffa8723e */ /* 0x000fe200000000ff */
[----:B------:R-:W-:Y:S01]  /*2310*/  IMAD.X R167, R169, 0x1, R157, P4 ;  /* 0x00000001a9a77824 */ /* 0x000fe200020e069d */
[----:B------:R-:W-:Y:S02]  /*2320*/  LEA R88, P4, R166, R10, 0x1 ;  /* 0x0000000aa6587211 */ /* 0x000fe400078808ff */
[----:B------:R-:W-:Y:S02]  /*2330*/  PRMT R171, R168, 0x7610, R171 ;  /* 0x00007610a8ab7816 */ /* 0x000fe400000000ab */
[----:B------:R-:W-:-:S03]  /*2340*/  LEA.HI.X R89, R166, R11, R167, 0x1, P4 ;  /* 0x0000000ba6597211 */ /* 0x000fc600020f0ca7 */
[----:B------:R1:W-:Y:S04]  /*2350*/  @P2 STG.E.U16 desc[UR36][R158.64+0x2], R171 ;  /* 0x000002ab9e002986 */ /* 0x0003e8000c101524 */
[----:B------:R2:W3:Y:S01]  /*2360*/  @P1 LDG.E.LTC128B.U16 R172, desc[UR36][R88.64] ;  /* 0x0000002458ac1981 */ /* 0x0004e2000c1e1520 */
[----:B------:R-:W-:Y:S01]  /*2370*/  IMAD.SHL.U32 R165, R4, 0x10, RZ ;  /* 0x0000001004a57824 */ /* 0x000fe200078e00ff */
[----:B------:R-:W-:Y:S01]  /*2380*/  IADD3 R170, P2, R6, R170, RZ ;  /* 0x000000aa06aa7210 */ /* 0x000fe20007f5e0ff */
[----:B------:R-:W-:Y:S03]  /*2390*/  BSSY B1, `(.L_x_32) ;  /* 0x0000011000017945 */ /* 0x000fe60003800000 */
[----:B------:R-:W-:Y:S01]  /*23a0*/  IADD3 R168, P4, R165, R158, RZ ;  /* 0x0000009ea5a87210 */ /* 0x000fe20007f9e0ff */
[----:B-1----:R-:W-:Y:S01]  /*23b0*/  IMAD.X R171, R7, 0x1, R169, P2 ;  /* 0x0000000107ab7824 */ /* 0x002fe200010e06a9 */
[----:B------:R-:W-:Y:S01]  /*23c0*/  ISETP.GT.AND P2, PT, R0, 0x1, P0 ;  /* 0x000000010000780c */ /* 0x000fe20000744270 */
[----:B------:R-:W-:-:S03]  /*23d0*/  IMAD.WIDE.U32 R170, R23, R12, R170 ;  /* 0x0000000c17aa7225 */ /* 0x000fc600078e00aa */
[----:B--2---:R-:W-:Y:S01]  /*23e0*/  LEA R88, P5, R170, R10, 0x1 ;  /* 0x0000000aaa587211 */ /* 0x004fe200078a08ff */
[----:B---3--:R-:W-:-:S05]  /*23f0*/  HADD2.F32 R166, -RZ, R172.H0_H0 ;  /* 0x200000acffa67230 */ /* 0x008fca0000004100 */
[----:B------:R-:W-:Y:S01]  /*2400*/  FMUL R167, R166, R155 ;  /* 0x0000009ba6a77220 */ /* 0x000fe20000400000 */
[----:B------:R-:W-:-:S03]  /*2410*/  IMAD.IADD R166, R13, 0x1, R171 ;  /* 0x000000010da67824 */ /* 0x000fc600078e02ab */
[----:B------:R-:W-:Y:S01]  /*2420*/  FFMA R90, R90, R154, R167 ;  /* 0x0000009a5a5a7223 */ /* 0x000fe200000000a7 */
[----:B------:R-:W-:Y:S02]  /*2430*/  SHF.L.U64.HI R167, R4, 0x4, R5 ;  /* 0x0000000404a77819 */ /* 0x000fe40000010205 */
[----:B------:R-:W-:Y:S02]  /*2440*/  LEA.HI.X R89, R170, R11, R166, 0x1, P5 ;  /* 0x0000000baa597211 */ /* 0x000fe400028f0ca6 */
[----:B------:R-:W-:Y:S01]  /*2450*/  F2FP.F16.F32.PACK_AB R90, RZ, R90 ;  /* 0x0000005aff5a723e */ /* 0x000fe200000000ff */
[----:B------:R-:W-:-:S05]  /*2460*/  IMAD.X R169, R167, 0x1, R159, P4 ;  /* 0x00000001a7a97824 */ /* 0x000fca00020e069f */
[----:B------:R1:W-:Y:S01]  /*2470*/  @P1 STG.E.U16 desc[UR36][R168.64], R90 ;  /* 0x0000005aa8001986 */ /* 0x0003e2000c101524 */
[----:B------:R-:W-:Y:S05]  /*2480*/  @!P2 BRA `(.L_x_33) ;  /* 0x000000000004a947 */ /* 0x000fea0003800000 */
[----:B------:R2:W5:Y:S02]  /*2490*/  LDG.E.LTC128B.U16 R172, desc[UR36][R88.64+0x2] ;  /* 0x0000022458ac7981 */ /* 0x000564000c1e1520 */
.L_x_33:
[----:B------:R-:W-:Y:S05]  /*24a0*/  BSYNC B1 ;  /* 0x0000000000017941 */ /* 0x000fea0003800000 */
.L_x_32:
[----:B-1---5:R-:W-:Y:S01]  /*24b0*/  HADD2.F32 R90, -RZ, R172.H0_H0 ;  /* 0x200000acff5a7230 */ /* 0x022fe20000004100 */
[----:B------:R-:W-:Y:S01]  /*24c0*/  ISETP.GT.AND P1, PT, R0, 0x8, P3 ;  /* 0x000000080000780c */ /* 0x000fe20001f24270 */
[----:B------:R-:W-:Y:S03]  /*24d0*/  BSSY B1, `(.L_x_34) ;  /* 0x000000a000017945 */ /* 0x000fe60003800000 */
[----:B------:R-:W-:-:S04]  /*24e0*/  FMUL R90, R90, R155 ;  /* 0x0000009b5a5a7220 */ /* 0x000fc80000400000 */
[----:B------:R-:W-:Y:S01]  /*24f0*/  FFMA R90, R91, R154, R90 ;  /* 0x0000009a5b5a7223 */ /* 0x000fe2000000005a */
[----:B------:R-:W-:-:S04]  /*2500*/  @P2 MOV R91, R169 ;  /* 0x000000a9005b2202 */ /* 0x000fc80000000f00 */
[----:B------:R-:W-:-:S04]  /*2510*/  F2FP.F16.F32.PACK_AB R90, RZ, R90 ;  /* 0x0000005aff5a723e */ /* 0x000fc800000000ff */
[----:B------:R-:W-:Y:S01]  /*2520*/  PRMT R166, R90, 0x7610, R166 ;  /* 0x000076105aa67816 */ /* 0x000fe200000000a6 */
[----:B------:R-:W-:-:S05]  /*2530*/  @P2 IMAD.MOV.U32 R90, RZ, RZ, R168 ;  /* 0x000000ffff5a2224 */ /* 0x000fca00078e00a8 */
[----:B------:R1:W-:Y:S01]  /*2540*/  @P2 STG.E.U16 desc[UR36][R90.64+0x2], R166 ;  /* 0x000002a65a002986 */ /* 0x0003e2000c101524 */
[----:B------:R-:W-:Y:S05]  /*2550*/  @!P1 BRA `(.L_x_35) ;  /* 0x0000000000049947 */ /* 0x000fea0003800000 */
[----:B------:R3:W5:Y:S02]  /*2560*/  LDG.E.LTC128B.U16 R172, desc[UR36][R160.64+0x10] ;  /* 0x00001024a0ac7981 */ /* 0x000764000c1e1520 */
.L_x_35:
[----:B------:R-:W-:Y:S05]  /*2570*/  BSYNC B1 ;  /* 0x0000000000017941 */ /* 0x000fea0003800000 */
.L_x_34:
[----:B-1---5:R-:W-:Y:S01]  /*2580*/  HADD2.F32 R90, -RZ, R172.H0_H0 ;  /* 0x200000acff5a7230 */ /* 0x022fe20000004100 */
[----:B------:R-:W-:Y:S01]  /*2590*/  ISETP.GT.AND P2, PT, R0, 0x9, P3 ;  /* 0x000000090000780c */ /* 0x000fe20001f44270 */
[----:B------:R-:W-:Y:S03]  /*25a0*/  BSSY B1, `(.L_x_36) ;  /* 0x000000a000017945 */ /* 0x000fe60003800000 */
[----:B------:R-:W-:Y:S01]  /*25b0*/  FMUL R91, R90, R155 ;  /* 0x0000009b5a5b7220 */ /* 0x000fe20000400000 */
[----:B------:R-:W-:-:S03]  /*25c0*/  @P1 IMAD.MOV.U32 R90, RZ, RZ, R158 ;  /* 0x000000ffff5a1224 */ /* 0x000fc600078e009e */
[----:B------:R-:W-:-:S05]  /*25d0*/  FFMA R91, R92, R154, R91 ;  /* 0x0000009a5c5b7223 */ /* 0x000fca000000005b */
[----:B------:R-:W-:-:S04]  /*25e0*/  F2FP.F16.F32.PACK_AB R91, RZ, R91 ;  /* 0x0000005bff5b723e */ /* 0x000fc800000000ff */
[----:B------:R-:W-:Y:S01]  /*25f0*/  PRMT R92, R91, 0x7610, R92 ;  /* 0x000076105b5c7816 */ /* 0x000fe2000000005c */
[----:B------:R-:W-:-:S05]  /*2600*/  @P1 IMAD.MOV.U32 R91, RZ, RZ, R159 ;  /* 0x000000ffff5b1224 */ /* 0x000fca00078e009f */
[----:B------:R1:W-:Y:S01]  /*2610*/  @P1 STG.E.U16 desc[UR36][R90.64+0x10], R92 ;  /* 0x0000105c5a001986 */ /* 0x0003e2000c101524 */
[----:B------:R-:W-:Y:S05]  /*2620*/  @!P2 BRA `(.L_x_37) ;  /* 0x000000000004a947 */ /* 0x000fea0003800000 */
[----:B------:R4:W5:Y:S02]  /*2630*/  LDG.E.LTC128B.U16 R172, desc[UR36][R160.64+0x12] ;  /* 0x00001224a0ac7981 */ /* 0x000964000c1e1520 */
.L_x_37:
[----:B------:R-:W-:Y:S05]  /*2640*/  BSYNC B1 ;  /* 0x0000000000017941 */ /* 0x000fea0003800000 */
.L_x_36:
[----:B-1---5:R-:W-:Y:S01]  /*2650*/  HADD2.F32 R90, -RZ, R172.H0_H0 ;  /* 0x200000acff5a7230 */ /* 0x022fe20000004100 */
[----:B------:R-:W-:Y:S01]  /*2660*/  ISETP.GT.AND P1, PT, R0, 0x8, P0 ;  /* 0x000000080000780c */ /* 0x000fe20000724270 */
[----:B------:R-:W-:Y:S01]  /*2670*/  @P2 IMAD.MOV.U32 R91, RZ, RZ, R159 ;  /* 0x000000ffff5b2224 */ /* 0x000fe200078e009f */
[----:B------:R-:W-:Y:S02]  /*2680*/  BSSY B1, `(.L_x_38) ;  /* 0x0000009000017945 */ /* 0x000fe40003800000 */
[----:B------:R-:W-:-:S04]  /*2690*/  FMUL R90, R90, R155 ;  /* 0x0000009b5a5a7220 */ /* 0x000fc80000400000 */
[----:B------:R-:W-:-:S05]  /*26a0*/  FFMA R90, R93, R154, R90 ;  /* 0x0000009a5d5a7223 */ /* 0x000fca000000005a */
[----:B------:R-:W-:-:S04]  /*26b0*/  F2FP.F16.F32.PACK_AB R90, RZ, R90 ;  /* 0x0000005aff5a723e */ /* 0x000fc800000000ff */
[----:B------:R-:W-:Y:S01]  /*26c0*/  PRMT R92, R90, 0x7610, R92 ;  /* 0x000076105a5c7816 */ /* 0x000fe2000000005c */
[----:B------:R-:W-:-:S05]  /*26d0*/  @P2 IMAD.MOV.U32 R90, RZ, RZ, R158 ;  /* 0x000000ffff5a2224 */ /* 0x000fca00078e009e */
[----:B------:R1:W-:Y:S01]  /*26e0*/  @P2 STG.E.U16 desc[UR36][R90.64+0x12], R92 ;  /* 0x0000125c5a002986 */ /* 0x0003e2000c101524 */
[----:B------:R-:W-:Y:S05]  /*26f0*/  @!P1 BRA `(.L_x_39) ;  /* 0x0000000000049947 */ /* 0x000fea0003800000 */
[----:B------:R0:W5:Y:S02]  /*2700*/  LDG.E.LTC128B.U16 R172, desc[UR36][R88.64+0x10] ;  /* 0x0000102458ac7981 */ /* 0x000164000c1e1520 */
.L_x_39:
[----:B------:R-:W-:Y:S05]  /*2710*/  BSYNC B1 ;  /* 0x0000000000017941 */ /* 0x000fea0003800000 */
.L_x_38:
        /* <DEDUP_REMOVED lines=12> */
.L_x_41:
[----:B------:R-:W-:Y:S05]  /*27e0*/  BSYNC B1 ;  /* 0x0000000000017941 */ /* 0x000fea0003800000 */
.L_x_40:
[----:B-1---5:R-:W-:Y:S01]  /*27f0*/  HADD2.F32 R90, -RZ, R172.H0_H0 ;  /* 0x200000acff5a7230 */ /* 0x022fe20000004100 */
[----:B------:R-:W-:Y:S01]  /*2800*/  ISETP.GT.AND P1, PT, R0, 0x10, P3 ;  /* 0x000000100000780c */ /* 0x000fe20001f24270 */
[----:B------:R-:W-:Y:S01]  /*2810*/  @P2 IMAD.MOV.U32 R91, RZ, RZ, R169 ;  /* 0x000000ffff5b2224 */ /* 0x000fe200078e00a9 */
[----:B------:R-:W-:Y:S02]  /*2820*/  BSSY B1, `(.L_x_42) ;  /* 0x0000009000017945 */ /* 0x000fe40003800000 */
[----:B------:R-:W-:-:S04]  /*2830*/  FMUL R90, R90, R155 ;  /* 0x0000009b5a5a7220 */ /* 0x000fc80000400000 */
[----:B------:R-:W-:-:S05]  /*2840*/  FFMA R90, R95, R154, R90 ;  /* 0x0000009a5f5a7223 */ /* 0x000fca000000005a */
[----:B------:R-:W-:-:S04]  /*2850*/  F2FP.F16.F32.PACK_AB R90, RZ, R90 ;  /* 0x0000005aff5a723e */ /* 0x000fc800000000ff */
[----:B------:R-:W-:Y:S02]  /*2860*/  PRMT R92, R90, 0x7610, R92 ;  /* 0x000076105a5c7816 */ /* 0x000fe4000000005c */
[----:B------:R-:W-:-:S05]  /*2870*/  @P2 MOV R90, R168 ;  /* 0x000000a8005a2202 */ /* 0x000fca0000000f00 */
[----:B------:R1:W-:Y:S01]  /*2880*/  @P2 STG.E.U16 desc[UR36][R90.64+0x12], R92 ;  /* 0x0000125c5a002986 */ /* 0x0003e2000c101524 */
[----:B------:R-:W-:Y:S05]  /*2890*/  @!P1 BRA `(.L_x_43) ;  /* 0x0000000000049947 */ /* 0x000fea0003800000 */
[----:B------:R0:W5:Y:S02]  /*28a0*/  LDG.E.LTC128B.U16 R172, desc[UR36][R160.64+0x20] ;  /* 0x00002024a0ac7981 */ /* 0x000164000c1e1520 */
.L_x_43:
[----:B------:R-:W-:Y:S05]  /*28b0*/  BSYNC B1 ;  /* 0x0000000000017941 */ /* 0x000fea0003800000 */
.L_x_42:
        /* <DEDUP_REMOVED lines=12> */
.L_x_45:
[----:B------:R-:W-:Y:S05]  /*2980*/  BSYNC B1 ;  /* 0x0000000000017941 */ /* 0x000fea0003800000 */
.L_x_44:
        /* <DEDUP_REMOVED lines=12> */
.L_x_47:
[----:B------:R-:W-:Y:S05]  /*2a50*/  BSYNC B1 ;  /* 0x0000000000017941 */ /* 0x000fea0003800000 */
.L_x_46:
[----:B-1---5:R-:W-:Y:S01]  /*2a60*/  HADD2.F32 R90, -RZ, R172.H0_H0 ;  /* 0x200000acff5a7230 */ /* 0x022fe20000004100 */
[----:B------:R-:W-:Y:S01]  /*2a70*/  ISETP.GT.AND P2, PT, R0, 0x11, P0 ;  /* 0x000000110000780c */ /* 0x000fe20000744270 */
[----:B------:R-:W-:Y:S03]  /*2a80*/  BSSY B1, `(.L_x_48) ;  /* 0x000000a000017945 */ /* 0x000fe60003800000 */
[----:B------:R-:W-:Y:S01]  /*2a90*/  FMUL R91, R90, R155 ;  /* 0x0000009b5a5b7220 */ /* 0x000fe20000400000 */
[----:B------:R-:W-:-:S03]  /*2aa0*/  @P1 IMAD.MOV.U32 R90, RZ, RZ, R168 ;  /* 0x000000ffff5a1224 */ /* 0x000fc600078e00a8 */
[----:B------:R-:W-:-:S05]  /*2ab0*/  FFMA R91, R98, R154, R91 ;  /* 0x0000009a625b7223 */ /* 0x000fca000000005b */
[----:B------:R-:W-:-:S04]  /*2ac0*/  F2FP.F16.F32.PACK_AB R91, RZ, R91 ;  /* 0x0000005bff5b723e */ /* 0x000fc800000000ff */
[----:B------:R-:W-:Y:S02]  /*2ad0*/  PRMT R92, R91, 0x7610, R92 ;  /* 0x000076105b5c7816 */ /* 0x000fe4000000005c */
[----:B------:R-:W-:-:S05]  /*2ae0*/  @P1 MOV R91, R169 ;  /* 0x000000a9005b1202 */ /* 0x000fca0000000f00 */
[----:B------:R1:W-:Y:S01]  /*2af0*/  @P1 STG.E.U16 desc[UR36][R90.64+0x20], R92 ;  /* 0x0000205c5a001986 */ /* 0x0003e2000c101524 */
[----:B------:R-:W-:Y:S05]  /*2b00*/  @!P2 BRA `(.L_x_49) ;  /* 0x000000000004a947 */ /* 0x000fea0003800000 */
[----:B------:R0:W5:Y:S02]  /*2b10*/  LDG.E.LTC128B.U16 R172, desc[UR36][R88.64+0x22] ;  /* 0x0000222458ac7981 */ /* 0x000164000c1e1520 */
.L_x_49:
[----:B------:R-:W-:Y:S05]  /*2b20*/  BSYNC B1 ;  /* 0x0000000000017941 */ /* 0x000fea0003800000 */
.L_x_48:
        /* <DEDUP_REMOVED lines=12> */
.L_x_51:
[----:B------:R-:W-:Y:S05]  /*2bf0*/  BSYNC B1 ;  /* 0x0000000000017941 */ /* 0x000fea0003800000 */
.L_x_50:
        /* <DEDUP_REMOVED lines=12> */
.L_x_53:
[----:B------:R-:W-:Y:S05]  /*2cc0*/  BSYNC B1 ;  /* 0x0000000000017941 */ /* 0x000fea0003800000 */
.L_x_52:
        /* <DEDUP_REMOVED lines=12> */
.L_x_55:
[----:B------:R-:W-:Y:S05]  /*2d90*/  BSYNC B1 ;  /* 0x0000000000017941 */ /* 0x000fea0003800000 */
.L_x_54:
[----:B-1---5:R-:W-:Y:S01]  /*2da0*/  HADD2.F32 R90, -RZ, R172.H0_H0 ;  /* 0x200000acff5a7230 */ /* 0x022fe20000004100 */
[----:B------:R-:W-:Y:S01]  /*2db0*/  ISETP.GT.AND P2, PT, R0, 0x19, P0 ;  /* 0x000000190000780c */ /* 0x000fe20000744270 */
[----:B------:R-:W-:Y:S03]  /*2dc0*/  BSSY B1, `(.L_x_56) ;  /* 0x000000a000017945 */ /* 0x000fe60003800000 */
[----:B------:R-:W-:Y:S01]  /*2dd0*/  FMUL R91, R90, R155 ;  /* 0x0000009b5a5b7220 */ /* 0x000fe20000400000 */
[----:B------:R-:W-:-:S03]  /*2de0*/  @P1 MOV R90, R168 ;  /* 0x000000a8005a1202 */ /* 0x000fc60000000f00 */
[----:B------:R-:W-:-:S05]  /*2df0*/  FFMA R91, R102, R154, R91 ;  /* 0x0000009a665b7223 */ /* 0x000fca000000005b */
[----:B------:R-:W-:-:S04]  /*2e00*/  F2FP.F16.F32.PACK_AB R91, RZ, R91 ;  /* 0x0000005bff5b723e */ /* 0x000fc800000000ff */
[----:B------:R-:W-:Y:S01]  /*2e10*/  PRMT R92, R91, 0x7610, R92 ;  /* 0x000076105b5c7816 */ /* 0x000fe2000000005c */
[----:B------:R-:W-:-:S05]  /*2e20*/  @P1 IMAD.MOV.U32 R91, RZ, RZ, R169 ;  /* 0x000000ffff5b1224 */ /* 0x000fca00078e00a9 */
[----:B------:R1:W-:Y:S01]  /*2e30*/  @P1 STG.E.U16 desc[UR36][R90.64+0x30], R92 ;  /* 0x0000305c5a001986 */ /* 0x0003e2000c101524 */
[----:B------:R-:W-:Y:S05]  /*2e40*/  @!P2 BRA `(.L_x_57) ;  /* 0x000000000004a947 */ /* 0x000fea0003800000 */
[----:B------:R0:W5:Y:S02]  /*2e50*/  LDG.E.LTC128B.U16 R172, desc[UR36][R88.64+0x32] ;  /* 0x0000322458ac7981 */ /* 0x000164000c1e1520 */
.L_x_57:
[----:B------:R-:W-:Y:S05]  /*2e60*/  BSYNC B1 ;  /* 0x0000000000017941 */ /* 0x000fea0003800000 */
.L_x_56:
        /* <DEDUP_REMOVED lines=12> */
.L_x_59:
[----:B------:R-:W-:Y:S05]  /*2f30*/  BSYNC B1 ;  /* 0x0000000000017941 */ /* 0x000fea0003800000 */
.L_x_58:
        /* <DEDUP_REMOVED lines=12> */
.L_x_61:
[----:B------:R-:W-:Y:S05]  /*3000*/  BSYNC B1 ;  /* 0x0000000000017941 */ /* 0x000fea0003800000 */
.L_x_60:
[----:B-1---5:R-:W-:Y:S01]  /*3010*/  HADD2.F32 R90, -RZ, R172.H0_H0 ;  /* 0x200000acff5a7230 */ /* 0x022fe20000004100 */
[----:B------:R-:W-:Y:S01]  /*3020*/  @P2 MOV R91, R159 ;  /* 0x0000009f005b2202 */ /* 0x000fe20000000f00 */
[----:B------:R-:W-:Y:S01]  /*3030*/  BSSY B1, `(.L_x_62) ;  /* 0x000000a000017945 */ /* 0x000fe20003800000 */
[----:B------:R-:W-:Y:S02]  /*3040*/  ISETP.GT.AND P1, PT, R0, 0x20, P0 ;  /* 0x000000200000780c */ /* 0x000fe40000724270 */
        /* <DEDUP_REMOVED lines=8> */
.L_x_63:
[----:B------:R-:W-:Y:S05]  /*30d0*/  BSYNC B1 ;  /* 0x0000000000017941 */ /* 0x000fea0003800000 */
.L_x_62:
        /* <DEDUP_REMOVED lines=12> */
.L_x_65:
[----:B------:R-:W-:Y:S05]  /*31a0*/  BSYNC B1 ;  /* 0x0000000000017941 */ /* 0x000fea0003800000 */
.L_x_64:
        /* <DEDUP_REMOVED lines=12> */
.L_x_67:
[----:B------:R-:W-:Y:S05]  /*3270*/  BSYNC B1 ;  /* 0x0000000000017941 */ /* 0x000fea0003800000 */
.L_x_66:
        /* <DEDUP_REMOVED lines=12> */
.L_x_69:
[----:B------:R-:W-:Y:S05]  /*3340*/  BSYNC B1 ;  /* 0x0000000000017941 */ /* 0x000fea0003800000 */
.L_x_68:
        /* <DEDUP_REMOVED lines=12> */
.L_x_71:
[----:B------:R-:W-:Y:S05]  /*3410*/  BSYNC B1 ;  /* 0x0000000000017941 */ /* 0x000fea0003800000 */
.L_x_70:
        /* <DEDUP_REMOVED lines=12> */
.L_x_73:
[----:B------:R-:W-:Y:S05]  /*34e0*/  BSYNC B1 ;  /* 0x0000000000017941 */ /* 0x000fea0003800000 */
.L_x_72:
        /* <DEDUP_REMOVED lines=12> */
.L_x_75:
[----:B------:R-:W-:Y:S05]  /*35b0*/  BSYNC B1 ;  /* 0x0000000000017941 */ /* 0x000fea0003800000 */
.L_x_74:
        /* <DEDUP_REMOVED lines=12> */
.L_x_77:
[----:B------:R-:W-:Y:S05]  /*3680*/  BSYNC B1 ;  /* 0x0000000000017941 */ /* 0x000fea0003800000 */
.L_x_76:
        /* <DEDUP_REMOVED lines=12> */
.L_x_79:
[----:B------:R-:W-:Y:S05]  /*3750*/  BSYNC B1 ;  /* 0x0000000000017941 */ /* 0x000fea0003800000 */
.L_x_78:
        /* <DEDUP_REMOVED lines=12> */
.L_x_81:
[----:B------:R-:W-:Y:S05]  /*3820*/  BSYNC B1 ;  /* 0x0000000000017941 */ /* 0x000fea0003800000 */
.L_x_80:
        /* <DEDUP_REMOVED lines=12> */
.L_x_83:
[----:B------:R-:W-:Y:S05]  /*38f0*/  BSYNC B1 ;  /* 0x0000000000017941 */ /* 0x000fea0003800000 */
.L_x_82:
        /* <DEDUP_REMOVED lines=12> */
.L_x_85:
[----:B------:R-:W-:Y:S05]  /*39c0*/  BSYNC B1 ;  /* 0x0000000000017941 */ /* 0x000fea0003800000 */
.L_x_84:
        /* <DEDUP_REMOVED lines=12> */
.L_x_87:
[----:B------:R-:W-:Y:S05]  /*3a90*/  BSYNC B1 ;  /* 0x0000000000017941 */ /* 0x000fea0003800000 */
.L_x_86:
        /* <DEDUP_REMOVED lines=12> */
.L_x_89:
[----:B------:R-:W-:Y:S05]  /*3b60*/  BSYNC B1 ;  /* 0x0000000000017941 */ /* 0x000fea0003800000 */
.L_x_88:
        /* <DEDUP_REMOVED lines=12> */
.L_x_91:
[----:B------:R-:W-:Y:S05]  /*3c30*/  BSYNC B1 ;  /* 0x0000000000017941 */ /* 0x000fea0003800000 */
.L_x_90:
        /* <DEDUP_REMOVED lines=12> */
.L_x_93:
[----:B------:R-:W-:Y:S05]  /*3d00*/  BSYNC B1 ;  /* 0x0000000000017941 */ /* 0x000fea0003800000 */
.L_x_92:
        /* <DEDUP_REMOVED lines=12> */
.L_x_95:
[----:B------:R-:W-:Y:S05]  /*3dd0*/  BSYNC B1 ;  /* 0x0000000000017941 */ /* 0x000fea0003800000 */
.L_x_94:
        /* <DEDUP_REMOVED lines=12> */
.L_x_97:
[----:B------:R-:W-:Y:S05]  /*3ea0*/  BSYNC B1 ;  /* 0x0000000000017941 */ /* 0x000fea0003800000 */
.L_x_96:
        /* <DEDUP_REMOVED lines=12> */
.L_x_99:
[----:B------:R-:W-:Y:S05]  /*3f70*/  BSYNC B1 ;  /* 0x0000000000017941 */ /* 0x000fea0003800000 */
.L_x_98:
        /* <DEDUP_REMOVED lines=12> */
.L_x_101:
[----:B------:R-:W-:Y:S05]  /*4040*/  BSYNC B1 ;  /* 0x0000000000017941 */ /* 0x000fea0003800000 */
.L_x_100:
        /* <DEDUP_REMOVED lines=12> */
.L_x_103:
[----:B------:R-:W-:Y:S05]  /*4110*/  BSYNC B1 ;  /* 0x0000000000017941 */ /* 0x000fea0003800000 */
.L_x_102:
        /* <DEDUP_REMOVED lines=12> */
.L_x_105:
[----:B------:R-:W-:Y:S05]  /*41e0*/  BSYNC B1 ;  /* 0x0000000000017941 */ /* 0x000fea0003800000 */
.L_x_104:
        /* <DEDUP_REMOVED lines=12> */
.L_x_107:
[----:B------:R-:W-:Y:S05]  /*42b0*/  BSYNC B1 ;  /* 0x0000000000017941 */ /* 0x000fea0003800000 */
.L_x_106:
        /* <DEDUP_REMOVED lines=12> */
.L_x_109:
[----:B------:R-:W-:Y:S05]  /*4380*/  BSYNC B1 ;  /* 0x0000000000017941 */ /* 0x000fea0003800000 */
.L_x_108:
        /* <DEDUP_REMOVED lines=12> */
.L_x_111:
[----:B------:R-:W-:Y:S05]  /*4450*/  BSYNC B1 ;  /* 0x0000000000017941 */ /* 0x000fea0003800000 */
.L_x_110:
        /* <DEDUP_REMOVED lines=12> */
.L_x_113:
[----:B------:R-:W-:Y:S05]  /*4520*/  BSYNC B1 ;  /* 0x0000000000017941 */ /* 0x000fea0003800000 */
.L_x_112:
        /* <DEDUP_REMOVED lines=12> */
.L_x_115:
[----:B------:R-:W-:Y:S05]  /*45f0*/  BSYNC B1 ;  /* 0x0000000000017941 */ /* 0x000fea0003800000 */
.L_x_114:
        /* <DEDUP_REMOVED lines=12> */
.L_x_117:
[----:B------:R-:W-:Y:S05]  /*46c0*/  BSYNC B1 ;  /* 0x0000000000017941 */ /* 0x000fea0003800000 */
.L_x_116:
        /* <DEDUP_REMOVED lines=12> */
.L_x_119:
[----:B------:R-:W-:Y:S05]  /*4790*/  BSYNC B1 ;  /* 0x0000000000017941 */ /* 0x000fea0003800000 */
.L_x_118:
        /* <DEDUP_REMOVED lines=12> */
.L_x_121:
[----:B------:R-:W-:Y:S05]  /*4860*/  BSYNC B1 ;  /* 0x0000000000017941 */ /* 0x000fea0003800000 */
.L_x_120:
        /* <DEDUP_REMOVED lines=12> */
.L_x_123:
[----:B------:R-:W-:Y:S05]  /*4930*/  BSYNC B1 ;  /* 0x0000000000017941 */ /* 0x000fea0003800000 */
.L_x_122:
        /* <DEDUP_REMOVED lines=12> */
.L_x_125:
[----:B------:R-:W-:Y:S05]  /*4a00*/  BSYNC B1 ;  /* 0x0000000000017941 */ /* 0x000fea0003800000 */
.L_x_124:
        /* <DEDUP_REMOVED lines=12> */
.L_x_127:
[----:B------:R-:W-:Y:S05]  /*4ad0*/  BSYNC B1 ;  /* 0x0000000000017941 */ /* 0x000fea0003800000 */
.L_x_126:
        /* <DEDUP_REMOVED lines=12> */
.L_x_129:
[----:B------:R-:W-:Y:S05]  /*4ba0*/  BSYNC B1 ;  /* 0x0000000000017941 */ /* 0x000fea0003800000 */
.L_x_128:
        /* <DEDUP_REMOVED lines=12> */
.L_x_131:
[----:B------:R-:W-:Y:S05]  /*4c70*/  BSYNC B1 ;  /* 0x0000000000017941 */ /* 0x000fea0003800000 */
.L_x_130:
        /* <DEDUP_REMOVED lines=12> */
.L_x_133:
[----:B------:R-:W-:Y:S05]  /*4d40*/  BSYNC B1 ;  /* 0x0000000000017941 */ /* 0x000fea0003800000 */
.L_x_132:
        /* <DEDUP_REMOVED lines=12> */
.L_x_135:
[----:B------:R-:W-:Y:S05]  /*4e10*/  BSYNC B1 ;  /* 0x0000000000017941 */ /* 0x000fea0003800000 */
.L_x_134:
        /* <DEDUP_REMOVED lines=12> */
.L_x_137:
[----:B------:R-:W-:Y:S05]  /*4ee0*/  BSYNC B1 ;  /* 0x0000000000017941 */ /* 0x000fea0003800000 */
.L_x_136:
        /* <DEDUP_REMOVED lines=12> */
.L_x_139:
[----:B------:R-:W-:Y:S05]  /*4fb0*/  BSYNC B1 ;  /* 0x0000000000017941 */ /* 0x000fea0003800000 */
.L_x_138:
        /* <DEDUP_REMOVED lines=12> */
.L_x_141:
[----:B------:R-:W-:Y:S05]  /*5080*/  BSYNC B1 ;  /* 0x0000000000017941 */ /* 0x000fea0003800000 */
.L_x_140:
        /* <DEDUP_REMOVED lines=12> */
.L_x_143:
[----:B------:R-:W-:Y:S05]  /*5150*/  BSYNC B1 ;  /* 0x0000000000017941 */ /* 0x000fea0003800000 */
.L_x_142:
        /* <DEDUP_REMOVED lines=12> */
.L_x_145:
[----:B------:R-:W-:Y:S05]  /*5220*/  BSYNC B1 ;  /* 0x0000000000017941 */ /* 0x000fea0003800000 */
.L_x_144:
        /* <DEDUP_REMOVED lines=12> */
.L_x_147:
[----:B------:R-:W-:Y:S05]  /*52f0*/  BSYNC B1 ;  /* 0x0000000000017941 */ /* 0x000fea0003800000 */
.L_x_146:
        /* <DEDUP_REMOVED lines=12> */
.L_x_149:
[----:B------:R-:W-:Y:S05]  /*53c0*/  BSYNC B1 ;  /* 0x0000000000017941 */ /* 0x000fea0003800000 */
.L_x_148:
        /* <DEDUP_REMOVED lines=12> */
.L_x_151:
[----:B------:R-:W-:Y:S05]  /*5490*/  BSYNC B1 ;  /* 0x0000000000017941 */ /* 0x000fea0003800000 */
.L_x_150:
[----:B-----5:R-:W-:Y:S01]  /*54a0*/  HADD2.F32 R8, -RZ, R172.H0_H0 ;  /* 0x200000acff087230 */ /* 0x020fe20000004100 */
[----:B------:R-:W-:Y:S01]  /*54b0*/  ISETP.GT.AND P1, PT, R0, 0x79, P0 ;  /* 0x000000790000780c */ /* 0x000fe20000724270 */
[----:B------:R-:W-:Y:S01]  /*54c0*/  BSSY B1, `(.L_x_152) ;  /* 0x000000c000017945 */ /* 0x000fe20003800000 */
[----:B------:R-:W-:Y:S02]  /*54d0*/  IADD3 R153, P0, R153, 0x80, RZ ;  /* 0x0000008099997810 */ /* 0x000fe40007f1e0ff */
[----:B-1----:R-:W-:Y:S01]  /*54e0*/  FMUL R91, R8, R155 ;  /* 0x0000009b085b7220 */ /* 0x002fe20000400000 */
[----:B------:R-:W-:-:S03]  /*54f0*/  @P2 IMAD.MOV.U32 R8, RZ, RZ, R168 ;  /* 0x000000ffff082224 */ /* 0x000fc600078e00a8 */
[----:B------:R-:W-:-:S05]  /*5500*/  FFMA R91, R150, R154, R91 ;  /* 0x0000009a965b7223 */ /* 0x000fca000000005b */
[----:B------:R-:W-:-:S04]  /*5510*/  F2FP.F16.F32.PACK_AB R91, RZ, R91 ;  /* 0x0000005bff5b723e */ /* 0x000fc800000000ff */
[----:B------:R-:W-:Y:S01]  /*5520*/  PRMT R90, R91, 0x7610, R90 ;  /* 0x000076105b5a7816 */ /* 0x000fe2000000005a */
[----:B------:R-:W-:Y:S01]  /*5530*/  IMAD.X R91, RZ, RZ, R9, P0 ;  /* 0x000000ffff5b7224 */ /* 0x000fe200000e0609 */
[----:B------:R-:W-:-:S05]  /*5540*/  @P2 MOV R9, R169 ;  /* 0x000000a900092202 */ /* 0x000fca0000000f00 */
[----:B------:R1:W-:Y:S01]  /*5550*/  @P2 STG.E.U16 desc[UR36][R8.64+0xf0], R90 ;  /* 0x0000f05a08002986 */ /* 0x0003e2000c101524 */
[----:B------:R-:W-:Y:S05]  /*5560*/  @!P1 BRA `(.L_x_153) ;  /* 0x0000000000049947 */ /* 0x000fea0003800000 */
[----:B------:R0:W5:Y:S02]  /*5570*/  LDG.E.LTC128B.U16 R172, desc[UR36][R88.64+0xf2] ;  /* 0x0000f22458ac7981 */ /* 0x000164000c1e1520 */
.L_x_153:
[----:B------:R-:W-:Y:S05]  /*5580*/  BSYNC B1 ;  /* 0x0000000000017941 */ /* 0x000fea0003800000 */
.L_x_152:
[----:B-1---5:R-:W-:Y:S01]  /*5590*/  HADD2.F32 R8, -RZ, R172.H0_H0 ;  /* 0x200000acff087230 */ /* 0x022fe20000004100 */
[----:B------:R-:W-:Y:S01]  /*55a0*/  ISETP.GT.AND P0, PT, R3, 0x80, PT ;  /* 0x000000800300780c */ /* 0x000fe20003f04270 */
[----:B------:R-:W-:-:S03]  /*55b0*/  IMAD R90, R91, R14, RZ ;  /* 0x0000000e5b5a7224 */ /* 0x000fc600078e02ff */
[----:B0-2---:R-:W-:Y:S01]  /*55c0*/  FMUL R88, R8, R155 ;  /* 0x0000009b08587220 */ /* 0x005fe20000400000 */
[C---:B------:R-:W-:Y:S01]  /*55d0*/  IMAD R97, R153.reuse, R15, R90 ;  /* 0x0000000f99617224 */ /* 0x040fe200078e025a */
[----:B------:R-:W-:Y:S01]  /*55e0*/  ISETP.GT.AND P3, PT, R0, RZ, P0 ;  /* 0x000000ff0000720c */ /* 0x000fe20000764270 */
[----:B------:R-:W-:-:S04]  /*55f0*/  IMAD.WIDE.U32 R8, R153, R14, R156 ;  /* 0x0000000e99087225 */ /* 0x000fc800078e009c */
[----:B------:R-:W-:Y:S01]  /*5600*/  FFMA R151, R151, R154, R88 ;  /* 0x0000009a97977223 */ /* 0x000fe20000000058 */
[----:B------:R-:W-:Y:S01]  /*5610*/  IMAD.IADD R9, R9, 0x1, R97 ;  /* 0x0000000109097824 */ /* 0x000fe200078e0261 */
[----:B------:R-:W-:-:S03]  /*5620*/  LEA R88, P2, R8, R10, 0x1 ;  /* 0x0000000a08587211 */ /* 0x000fc600078408ff */
[----:B------:R-:W-:Y:S02]  /*5630*/  F2FP.F16.F32.PACK_AB R151, RZ, R151 ;  /* 0x00000097ff97723e */ /* 0x000fe400000000ff */
[----:B------:R-:W-:-:S03]  /*5640*/  LEA.HI.X R89, R8, R11, R9, 0x1, P2 ;  /* 0x0000000b08597211 */ /* 0x000fc600010f0c09 */
[----:B------:R0:W-:Y:S04]  /*5650*/  @P1 STG.E.U16 desc[UR36][R168.64+0xf2], R151 ;  /* 0x0000f297a8001986 */ /* 0x0001e8000c101524 */
[----:B------:R-:W2:Y:S01]  /*5660*/  @P3 LDG.E.LTC128B.U16 R172, desc[UR36][R88.64] ;  /* 0x0000002458ac3981 */ /* 0x000ea2000c1e1520 */
[----:B------:R-:W-:Y:S01]  /*5670*/  IMAD.WIDE.U32 R8, R153, R14, R6 ;  /* 0x0000000e99087225 */ /* 0x000fe200078e0006 */
[----:B------:R-:W-:Y:S01]  /*5680*/  SHF.L.U64.HI R95, R4, 0x8, R5 ;  /* 0x00000008045f7819 */ /* 0x000fe20000010205 */
[----:B------:R-:W-:Y:S01]  /*5690*/  BSSY B1, `(.L_x_154) ;  /* 0x0000011000017945 */ /* 0x000fe20003800000 */
[----:B------:R-:W-:Y:S01]  /*56a0*/  ISETP.GT.AND P2, PT, R0, 0x1, P0 ;  /* 0x000000010000780c */ /* 0x000fe20000744270 */
[----:B------:R-:W-:Y:S02]  /*56b0*/  IMAD.IADD R9, R97, 0x1, R9 ;  /* 0x0000000161097824 */ /* 0x000fe400078e0209 */
[----:B------:R-:W-:-:S02]  /*56c0*/  IMAD.SHL.U32 R93, R4, 0x100, RZ ;  /* 0x00000100045d7824 */ /* 0x000fc400078e00ff */
[----:B--2---:R-:W-:-:S05]  /*56d0*/  HADD2.F32 R90, -RZ, R172.H0_H0 ;  /* 0x200000acff5a7230 */ /* 0x004fca0000004100 */
[----:B------:R-:W-:Y:S01]  /*56e0*/  FMUL R15, R90, R155 ;  /* 0x0000009b5a0f7220 */ /* 0x000fe20000400000 */
[----:B------:R-:W-:Y:S01]  /*56f0*/  IMAD.WIDE.U32 R90, R23, R12, R8 ;  /* 0x0000000c175a7225 */ /* 0x000fe200078e0008 */
[----:B------:R-:W-:-:S03]  /*5700*/  IADD3 R8, P1, R93, R158, RZ ;  /* 0x0000009e5d087210 */ /* 0x000fc60007f3e0ff */
[----:B------:R-:W-:Y:S01]  /*5710*/  FFMA R15, R24, R154, R15 ;  /* 0x0000009a180f7223 */ /* 0x000fe2000000000f */
[----:B------:R-:W-:Y:S01]  /*5720*/  IMAD.IADD R5, R13, 0x1, R91 ;  /* 0x000000010d057824 */ /* 0x000fe200078e025b */
[C---:B------:R-:W-:Y:S01]  /*5730*/  LEA R4, P4, R90.reuse, R10, 0x1 ;  /* 0x0000000a5a047211 */ /* 0x040fe200078808ff */
[----:B------:R-:W-:Y:S02]  /*5740*/  IMAD.X R9, R95, 0x1, R159, P1 ;  /* 0x000000015f097824 */ /* 0x000fe400008e069f */
[----:B------:R-:W-:Y:S02]  /*5750*/  F2FP.F16.F32.PACK_AB R15, RZ, R15 ;  /* 0x0000000fff0f723e */ /* 0x000fe400000000ff */
[----:B------:R-:W-:-:S03]  /*5760*/  LEA.HI.X R5, R90, R11, R5, 0x1, P4 ;  /* 0x0000000b5a057211 */ /* 0x000fc600020f0c05 */
[----:B------:R0:W-:Y:S01]  /*5770*/  @P3 STG.E.U16 desc[UR36][R8.64], R15 ;  /* 0x0000000f08003986 */ /* 0x0001e2000c101524 */
[----:B------:R-:W-:Y:S05]  /*5780*/  @!P2 BRA `(.L_x_155) ;  /* 0x000000000004a947 */ /* 0x000fea0003800000 */
[----:B------:R1:W5:Y:S02]  /*5790*/  LDG.E.LTC128B.U16 R172, desc[UR36][R4.64+0x2] ;  /* 0x0000022404ac7981 */ /* 0x000364000c1e1520 */
.L_x_155:
[----:B------:R-:W-:Y:S05]  /*57a0*/  BSYNC B1 ;  /* 0x0000000000017941 */ /* 0x000fea0003800000 */
.L_x_154:
[----:B-----5:R-:W-:Y:S01]  /*57b0*/  HADD2.F32 R24, -RZ, R172.H0_H0 ;  /* 0x200000acff187230 */ /* 0x020fe20000004100 */
[----:B------:R-:W-:Y:S01]  /*57c0*/  ISETP.GT.AND P1, PT, R3, 0x88, PT ;  /* 0x000000880300780c */ /* 0x000fe20003f24270 */
[----:B0-----:R-:W-:Y:S01]  /*57d0*/  IMAD.WIDE.U32 R14, R153, R14, R162 ;  /* 0x0000000e990e7225 */ /* 0x001fe200078e00a2 */
[----:B------:R-:W-:Y:S03]  /*57e0*/  BSSY B1, `(.L_x_156) ;  /* 0x000000e000017945 */ /* 0x000fe60003800000 */
[----:B------:R-:W-:Y:S01]  /*57f0*/  FMUL R24, R24, R155 ;  /* 0x0000009b18187220 */ /* 0x000fe20000400000 */
[----:B------:R-:W-:Y:S01]  /*5800*/  ISETP.GT.AND P3, PT, R0, RZ, P1 ;  /* 0x000000ff0000720c */ /* 0x000fe20000f64270 */
[----:B------:R-:W-:Y:S01]  /*5810*/  IMAD.IADD R97, R97, 0x1, R15 ;  /* 0x0000000161617824 */ /* 0x000fe200078e020f */
[----:B------:R-:W-:Y:S01]  /*5820*/  IADD3 R21, P5, R20, R14, RZ ;  /* 0x0000000e14157210 */ /* 0x000fe20007fbe0ff */
[----:B------:R-:W-:Y:S01]  /*5830*/  FFMA R24, R25, R154, R24 ;  /* 0x0000009a19187223 */ /* 0x000fe20000000018 */
[----:B------:R-:W-:-:S02]  /*5840*/  IADD3 R20, P4, R6, R14, RZ ;  /* 0x0000000e06147210 */ /* 0x000fc40007f9e0ff */
[----:B------:R-:W-:Y:S02]  /*5850*/  IADD3.X R156, R97, R157, RZ, P5, !PT ;  /* 0x0000009d619c7210 */ /* 0x000fe40002ffe4ff */
[----:B------:R-:W-:Y:S02]  /*5860*/  F2FP.F16.F32.PACK_AB R24, RZ, R24 ;  /* 0x00000018ff18723e */ /* 0x000fe400000000ff */
[----:B------:R-:W-:-:S03]  /*5870*/  LEA R14, P5, R21, R10, 0x1 ;  /* 0x0000000a150e7211 */ /* 0x000fc600078a08ff */
[----:B------:R0:W-:Y:S01]  /*5880*/  @P2 STG.E.U16 desc[UR36][R8.64+0x2], R24 ;  /* 0x0000021808002986 */ /* 0x0001e2000c101524 */
[----:B------:R-:W-:Y:S01]  /*5890*/  LEA.HI.X R15, R21, R11, R156, 0x1, P5 ;  /* 0x0000000b150f7211 */ /* 0x000fe200028f0c9c */
[----:B------:R-:W-:Y:S08]  /*58a0*/  @!P3 BRA `(.L_x_157) ;  /* 0x000000000004b947 */ /* 0x000ff00003800000 */
[----:B------:R2:W5:Y:S02]  /*58b0*/  LDG.E.LTC128B.U16 R172, desc[UR36][R14.64] ;  /* 0x000000240eac7981 */ /* 0x000564000c1e1520 */
.L_x_157:
[----:B------:R-:W-:Y:S05]  /*58c0*/  BSYNC B1 ;  /* 0x0000000000017941 */ /* 0x000fea0003800000 */
.L_x_156:
[----:B-----5:R-:W-:Y:S01]  /*58d0*/  HADD2.F32 R6, -RZ, R172.H0_H0 ;  /* 0x200000acff067230 */ /* 0x020fe20000004100 */
[----:B------:R-:W-:Y:S01]  /*58e0*/  ISETP.GT.AND P2, PT, R0, 0x1, P1 ;  /* 0x000000010000780c */ /* 0x000fe20000f44270 */
[----:B------:R-:W-:Y:S01]  /*58f0*/  IMAD.X R21, R7, 0x1, R97, P4 ;  /* 0x0000000107157824 */ /* 0x000fe200020e0661 */
[----:B------:R-:W-:Y:S02]  /*5900*/  BSSY B1, `(.L_x_158) ;  /* 0x000000d000017945 */ /* 0x000fe40003800000 */
[----:B------:R-:W-:Y:S01]  /*5910*/  FMUL R3, R6, R155 ;  /* 0x0000009b06037220 */ /* 0x000fe20000400000 */
[----:B------:R-:W-:Y:S01]  /*5920*/  IADD3 R6, P4, R8, R165, RZ ;  /* 0x000000a508067210 */ /* 0x000fe20007f9e0ff */
[----:B--2---:R-:W-:-:S04]  /*5930*/  IMAD.WIDE.U32 R14, R23, R12, R20 ;  /* 0x0000000c170e7225 */ /* 0x004fc800078e0014 */
[----:B------:R-:W-:Y:S01]  /*5940*/  FFMA R3, R26, R154, R3 ;  /* 0x0000009a1a037223 */ /* 0x000fe20000000003 */
[----:B------:R-:W-:Y:S01]  /*5950*/  IMAD.X R7, R9, 0x1, R167, P4 ;  /* 0x0000000109077824 */ /* 0x000fe200020e06a7 */
[----:B------:R-:W-:Y:S01]  /*5960*/  LEA R10, P5, R14, R10, 0x1 ;  /* 0x0000000a0e0a7211 */ /* 0x000fe200078a08ff */
[----:B------:R-:W-:Y:S02]  /*5970*/  IMAD.IADD R13, R13, 0x1, R15 ;  /* 0x000000010d0d7824 */ /* 0x000fe400078e020f */
[----:B------:R-:W-:-:S03]  /*5980*/  F2FP.F16.F32.PACK_AB R3, RZ, R3 ;  /* 0x00000003ff03723e */ /* 0x000fc600000000ff */
[----:B------:R-:W-:Y:S02]  /*5990*/  LEA.HI.X R11, R14, R11, R13, 0x1, P5 ;  /* 0x0000000b0e0b7211 */ /* 0x000fe400028f0c0d */
[----:B------:R2:W-:Y:S01]  /*59a0*/  @P3 STG.E.U16 desc[UR36][R6.64], R3 ;  /* 0x0000000306003986 */ /* 0x0005e2000c101524 */
[----:B------:R-:W-:Y:S05]  /*59b0*/  @!P2 BRA `(.L_x_159) ;  /* 0x000000000004a947 */ /* 0x000fea0003800000 */
[----:B------:R0:W5:Y:S02]  /*59c0*/  LDG.E.LTC128B.U16 R172, desc[UR36][R10.64+0x2] ;  /* 0x000002240aac7981 */ /* 0x000164000c1e1520 */
.L_x_159:
[----:B------:R-:W-:Y:S05]  /*59d0*/  BSYNC B1 ;  /* 0x0000000000017941 */ /* 0x000fea0003800000 */
.L_x_158:
[----:B-----5:R-:W-:Y:S01]  /*59e0*/  HADD2.F32 R12, -RZ, R172.H0_H0 ;  /* 0x200000acff0c7230 */ /* 0x020fe20000004100 */
[----:B------:R-:W-:Y:S01]  /*59f0*/  ISETP.GT.AND P3, PT, R0, 0x8, P0 ;  /* 0x000000080000780c */ /* 0x000fe20000764270 */
[----:B------:R-:W-:Y:S03]  /*5a00*/  BSSY B1, `(.L_x_160) ;  /* 0x0000007000017945 */ /* 0x000fe60003800000 */
[----:B------:R-:W-:-:S04]  /*5a10*/  FMUL R12, R12, R155 ;  /* 0x0000009b0c0c7220 */ /* 0x000fc80000400000 */
[----:B------:R-:W-:-:S05]  /*5a20*/  FFMA R12, R27, R154, R12 ;  /* 0x0000009a1b0c7223 */ /* 0x000fca000000000c */
[----:B------:R-:W-:-:S05]  /*5a30*/  F2FP.F16.F32.PACK_AB R12, RZ, R12 ;  /* 0x0000000cff0c723e */ /* 0x000fca00000000ff */
[----:B------:R0:W-:Y:S01]  /*5a40*/  @P2 STG.E.U16 desc[UR36][R6.64+0x2], R12 ;  /* 0x0000020c06002986 */ /* 0x0001e2000c101524 */
[----:B------:R-:W-:Y:S05]  /*5a50*/  @!P3 BRA `(.L_x_161) ;  /* 0x000000000004b947 */ /* 0x000fea0003800000 */
[----:B------:R0:W5:Y:S02]  /*5a60*/  LDG.E.LTC128B.U16 R172, desc[UR36][R4.64+0x10] ;  /* 0x0000102404ac7981 */ /* 0x000164000c1e1520 */
.L_x_161:
[----:B------:R-:W-:Y:S05]  /*5a70*/  BSYNC B1 ;  /* 0x0000000000017941 */ /* 0x000fea0003800000 */
.L_x_160:
[----:B0-2--5:R-:W-:Y:S01]  /*5a80*/  HADD2.F32 R6, -RZ, R172.H0_H0 ;  /* 0x200000acff067230 */ /* 0x025fe20000004100 */
[----:B------:R-:W-:Y:S01]  /*5a90*/  ISETP.GT.AND P2, PT, R0, 0x9, P0 ;  /* 0x000000090000780c */ /* 0x000fe20000744270 */
[----:B------:R-:W-:Y:S01]  /*5aa0*/  IMAD.MOV.U32 R7, RZ, RZ, R9 ;  /* 0x000000ffff077224 */ /* 0x000fe200078e0009 */
[----:B------:R-:W-:Y:S02]  /*5ab0*/  BSSY B1, `(.L_x_162) ;  /* 0x0000008000017945 */ /* 0x000fe40003800000 */
[----:B------:R-:W-:Y:S01]  /*5ac0*/  FMUL R3, R6, R155 ;  /* 0x0000009b06037220 */ /* 0x000fe20000400000 */
[----:B------:R-:W-:-:S03]  /*5ad0*/  IMAD.MOV.U32 R6, RZ, RZ, R8 ;  /* 0x000000ffff067224 */ /* 0x000fc600078e0008 */
[----:B------:R-:W-:-:S05]  /*5ae0*/  FFMA R3, R28, R154, R3 ;  /* 0x0000009a1c037223 */ /* 0x000fca0000000003 */
[----:B------:R-:W-:-:S05]  /*5af0*/  F2FP.F16.F32.PACK_AB R3, RZ, R3 ;  /* 0x00000003ff03723e */ /* 0x000fca00000000ff */
[----:B------:R0:W-:Y:S01]  /*5b00*/  @P3 STG.E.U16 desc[UR36][R6.64+0x10], R3 ;  /* 0x0000100306003986 */ /* 0x0001e2000c101524 */
[----:B------:R-:W-:Y:S05]  /*5b10*/  @!P2 BRA `(.L_x_163) ;  /* 0x000000000004a947 */ /* 0x000fea0003800000 */
[----:B------:R2:W5:Y:S02]  /*5b20*/  LDG.E.LTC128B.U16 R172, desc[UR36][R4.64+0x12] ;  /* 0x0000122404ac7981 */ /* 0x000564000c1e1520 */
.L_x_163:
[----:B------:R-:W-:Y:S05]  /*5b30*/  BSYNC B1 ;  /* 0x0000000000017941 */ /* 0x000fea0003800000 */
.L_x_162:
        /* <DEDUP_REMOVED lines=9> */
.L_x_165:
[----:B------:R-:W-:Y:S05]  /*5bd0*/  BSYNC B1 ;  /* 0x0000000000017941 */ /* 0x000fea0003800000 */
.L_x_164:
[----:B0----5:R-:W-:Y:S01]  /*5be0*/  HADD2.F32 R12, -RZ, R172.H0_H0 ;  /* 0x200000acff0c7230 */ /* 0x021fe20000004100 */
[----:B------:R-:W-:Y:S01]  /*5bf0*/  IADD3 R8, P3, R165, R8, RZ ;  /* 0x00000008a5087210 */ /* 0x000fe20007f7e0ff */
[----:B------:R-:W-:Y:S01]  /*5c00*/  BSSY B1, `(.L_x_166) ;  /* 0x0000009000017945 */ /* 0x000fe20003800000 */
[----:B------:R-:W-:Y:S02]  /*5c10*/  ISETP.GT.AND P2, PT, R0, 0x9, P1 ;  /* 0x000000090000780c */ /* 0x000fe40000f44270 */
[----:B------:R-:W-:Y:S01]  /*5c20*/  FMUL R3, R12, R155 ;  /* 0x0000009b0c037220 */ /* 0x000fe20000400000 */
[----:B------:R-:W-:-:S03]  /*5c30*/  IMAD.X R9, R167, 0x1, R9, P3 ;  /* 0x00000001a7097824 */ /* 0x000fc600018e0609 */
[----:B------:R-:W-:-:S05]  /*5c40*/  FFMA R3, R30, R154, R3 ;  /* 0x0000009a1e037223 */ /* 0x000fca0000000003 */
[----:B------:R-:W-:-:S05]  /*5c50*/  F2FP.F16.F32.PACK_AB R3, RZ, R3 ;  /* 0x00000003ff03723e */ /* 0x000fca00000000ff */
[----:B------:R0:W-:Y:S01]  /*5c60*/  @P4 STG.E.U16 desc[UR36][R8.64+0x10], R3 ;  /* 0x0000100308004986 */ /* 0x0001e2000c101524 */
[----:B------:R-:W-:Y:S05]  /*5c70*/  @!P2 BRA `(.L_x_167) ;  /* 0x000000000004a947 */ /* 0x000fea0003800000 */
[----:B------:R0:W5:Y:S02]  /*5c80*/  LDG.E.LTC128B.U16 R172, desc[UR36][R10.64+0x12] ;  /* 0x000012240aac7981 */ /* 0x000164000c1e1520 */
.L_x_167:
[----:B------:R-:W-:Y:S05]  /*5c90*/  BSYNC B1 ;  /* 0x0000000000017941 */ /* 0x000fea0003800000 */
.L_x_166:
[----:B0----5:R-:W-:Y:S01]  /*5ca0*/  HADD2.F32 R8, -RZ, R172.H0_H0 ;  /* 0x200000acff087230 */ /* 0x021fe20000004100 */
[----:B------:R-:W-:Y:S01]  /*5cb0*/  ISETP.GT.AND P3, PT, R0, 0x10, P0 ;  /* 0x000000100000780c */ /* 0x000fe20000764270 */
[----:B------:R-:W-:Y:S03]  /*5cc0*/  BSSY B1, `(.L_x_168) ;  /* 0x0000009000017945 */ /* 0x000fe60003800000 */
[----:B------:R-:W-:-:S04]  /*5cd0*/  FMUL R8, R8, R155 ;  /* 0x0000009b08087220 */ /* 0x000fc80000400000 */
[----:B------:R-:W-:Y:S01]  /*5ce0*/  FFMA R31, R31, R154, R8 ;  /* 0x0000009a1f1f7223 */ /* 0x000fe20000000008 */
[----:B------:R-:W-:-:S04]  /*5cf0*/  IADD3 R8, P4, P5, R165, R158, R93 ;  /* 0x0000009ea5087210 */ /* 0x000fc80007d9e05d */
[----:B------:R-:W-:Y:S02]  /*5d00*/  F2FP.F16.F32.PACK_AB R31, RZ, R31 ;  /* 0x0000001fff1f723e */ /* 0x000fe400000000ff */
[----:B------:R-:W-:-:S05]  /*5d10*/  IADD3.X R9, R167, R159, R95, P4, P5 ;  /* 0x0000009fa7097210 */ /* 0x000fca00027ea45f */
[----:B------:R0:W-:Y:S01]  /*5d20*/  @P2 STG.E.U16 desc[UR36][R8.64+0x12], R31 ;  /* 0x0000121f08002986 */ /* 0x0001e2000c101524 */
[----:B------:R-:W-:Y:S05]  /*5d30*/  @!P3 BRA `(.L_x_169) ;  /* 0x000000000004b947 */ /* 0x000fea0003800000 */
[----:B------:R0:W5:Y:S02]  /*5d40*/  LDG.E.LTC128B.U16 R172, desc[UR36][R4.64+0x20] ;  /* 0x0000202404ac7981 */ /* 0x000164000c1e1520 */
.L_x_169:
[----:B------:R-:W-:Y:S05]  /*5d50*/  BSYNC B1 ;  /* 0x0000000000017941 */ /* 0x000fea0003800000 */
.L_x_168:
        /* <DEDUP_REMOVED lines=9> */
.L_x_171:
[----:B------:R-:W-:Y:S05]  /*5df0*/  BSYNC B1 ;  /* 0x0000000000017941 */ /* 0x000fea0003800000 */
.L_x_170:
        /* <DEDUP_REMOVED lines=9> */
.L_x_173:
[----:B------:R-:W-:Y:S05]  /*5e90*/  BSYNC B1 ;  /* 0x0000000000017941 */ /* 0x000fea0003800000 */
.L_x_172:
[----:B0----5:R-:W-:Y:S01]  /*5ea0*/  HADD2.F32 R12, -RZ, R172.H0_H0 ;  /* 0x200000acff0c7230 */ /* 0x021fe20000004100 */
        /* <DEDUP_REMOVED lines=8> */
.L_x_175:
[----:B------:R-:W-:Y:S05]  /*5f30*/  BSYNC B1 ;  /* 0x0000000000017941 */ /* 0x000fea0003800000 */
.L_x_174:
        /* <DEDUP_REMOVED lines=9> */
.L_x_177:
[----:B------:R-:W-:Y:S05]  /*5fd0*/  BSYNC B1 ;  /* 0x0000000000017941 */ /* 0x000fea0003800000 */
.L_x_176:
        /* <DEDUP_REMOVED lines=9> */
.L_x_179:
[----:B------:R-:W-:Y:S05]  /*6070*/  BSYNC B1 ;  /* 0x0000000000017941 */ /* 0x000fea0003800000 */
.L_x_178:
        /* <DEDUP_REMOVED lines=9> */
.L_x_181:
[----:B------:R-:W-:Y:S05]  /*6110*/  BSYNC B1 ;  /* 0x0000000000017941 */ /* 0x000fea0003800000 */
.L_x_180:
        /* <DEDUP_REMOVED lines=9> */
.L_x_183:
[----:B------:R-:W-:Y:S05]  /*61b0*/  BSYNC B1 ;  /* 0x0000000000017941 */ /* 0x000fea0003800000 */
.L_x_182:
        /* <DEDUP_REMOVED lines=9> */
.L_x_185:
[----:B------:R-:W-:Y:S05]  /*6250*/  BSYNC B1 ;  /* 0x0000000000017941 */ /* 0x000fea0003800000 */
.L_x_184:
        /* <DEDUP_REMOVED lines=9> */
.L_x_187:
[----:B------:R-:W-:Y:S05]  /*62f0*/  BSYNC B1 ;  /* 0x0000000000017941 */ /* 0x000fea0003800000 */
.L_x_186:
        /* <DEDUP_REMOVED lines=9> */
.L_x_189:
[----:B------:R-:W-:Y:S05]  /*6390*/  BSYNC B1 ;  /* 0x0000000000017941 */ /* 0x000fea0003800000 */
.L_x_188:
        /* <DEDUP_REMOVED lines=9> */
.L_x_191:
[----:B------:R-:W-:Y:S05]  /*6430*/  BSYNC B1 ;  /* 0x0000000000017941 */ /* 0x000fea0003800000 */
.L_x_190:
        /* <DEDUP_REMOVED lines=9> */
.L_x_193:
[----:B------:R-:W-:Y:S05]  /*64d0*/  BSYNC B1 ;  /* 0x0000000000017941 */ /* 0x000fea0003800000 */
.L_x_192:
        /* <DEDUP_REMOVED lines=9> */
.L_x_195:
[----:B------:R-:W-:Y:S05]  /*6570*/  BSYNC B1 ;  /* 0x0000000000017941 */ /* 0x000fea0003800000 */
.L_x_194:
        /* <DEDUP_REMOVED lines=9> */
.L_x_197:
[----:B------:R-:W-:Y:S05]  /*6610*/  BSYNC B1 ;  /* 0x0000000000017941 */ /* 0x000fea0003800000 */
.L_x_196:
        /* <DEDUP_REMOVED lines=9> */
.L_x_199:
[----:B------:R-:W-:Y:S05]  /*66b0*/  BSYNC B1 ;  /* 0x0000000000017941 */ /* 0x000fea0003800000 */
.L_x_198:
        /* <DEDUP_REMOVED lines=9> */
.L_x_201:
[----:B------:R-:W-:Y:S05]  /*6750*/  BSYNC B1 ;  /* 0x0000000000017941 */ /* 0x000fea0003800000 */
.L_x_200:
        /* <DEDUP_REMOVED lines=9> */
.L_x_203:
[----:B------:R-:W-:Y:S05]  /*67f0*/  BSYNC B1 ;  /* 0x0000000000017941 */ /* 0x000fea0003800000 */
.L_x_202:
        /* <DEDUP_REMOVED lines=9> */
.L_x_205:
[----:B------:R-:W-:Y:S05]  /*6890*/  BSYNC B1 ;  /* 0x0000000000017941 */ /* 0x000fea0003800000 */
.L_x_204:
        /* <DEDUP_REMOVED lines=9> */
.L_x_207:
[----:B------:R-:W-:Y:S05]  /*6930*/  BSYNC B1 ;  /* 0x0000000000017941 */ /* 0x000fea0003800000 */
.L_x_206:
        /* <DEDUP_REMOVED lines=9> */
.L_x_209:
[----:B------:R-:W-:Y:S05]  /*69d0*/  BSYNC B1 ;  /* 0x0000000000017941 */ /* 0x000fea0003800000 */
.L_x_208:
        /* <DEDUP_REMOVED lines=9> */
.L_x_211:
[----:B------:R-:W-:Y:S05]  /*6a70*/  BSYNC B1 ;  /* 0x0000000000017941 */ /* 0x000fea0003800000 */
.L_x_210:
        /* <DEDUP_REMOVED lines=9> */
.L_x_213:
[----:B------:R-:W-:Y:S05]  /*6b10*/  BSYNC B1 ;  /* 0x0000000000017941 */ /* 0x000fea0003800000 */
.L_x_212:
        /* <DEDUP_REMOVED lines=9> */
.L_x_215:
[----:B------:R-:W-:Y:S05]  /*6bb0*/  BSYNC B1 ;  /* 0x0000000000017941 */ /* 0x000fea0003800000 */
.L_x_214:
        /* <DEDUP_REMOVED lines=9> */
.L_x_217:
[----:B------:R-:W-:Y:S05]  /*6c50*/  BSYNC B1 ;  /* 0x0000000000017941 */ /* 0x000fea0003800000 */
.L_x_216:
        /* <DEDUP_REMOVED lines=9> */
.L_x_219:
[----:B------:R-:W-:Y:S05]  /*6cf0*/  BSYNC B1 ;  /* 0x0000000000017941 */ /* 0x000fea0003800000 */
.L_x_218:
        /* <DEDUP_REMOVED lines=9> */
.L_x_221:
[----:B------:R-:W-:Y:S05]  /*6d90*/  BSYNC B1 ;  /* 0x0000000000017941 */ /* 0x000fea0003800000 */
.L_x_220:
        /* <DEDUP_REMOVED lines=9> */
.L_x_223:
[----:B------:R-:W-:Y:S05]  /*6e30*/  BSYNC B1 ;  /* 0x0000000000017941 */ /* 0x000fea0003800000 */
.L_x_222:
        /* <DEDUP_REMOVED lines=9> */
.L_x_225:
[----:B------:R-:W-:Y:S05]  /*6ed0*/  BSYNC B1 ;  /* 0x0000000000017941 */ /* 0x000fea0003800000 */
.L_x_224:
        /* <DEDUP_REMOVED lines=9> */
.L_x_227:
[----:B------:R-:W-:Y:S05]  /*6f70*/  BSYNC B1 ;  /* 0x0000000000017941 */ /* 0x000fea0003800000 */
.L_x_226:
        /* <DEDUP_REMOVED lines=9> */
.L_x_229:
[----:B------:R-:W-:Y:S05]  /*7010*/  BSYNC B1 ;  /* 0x0000000000017941 */ /* 0x000fea0003800000 */
.L_x_228:
        /* <DEDUP_REMOVED lines=9> */
.L_x_231:
[----:B------:R-:W-:Y:S05]  /*70b0*/  BSYNC B1 ;  /* 0x0000000000017941 */ /* 0x000fea0003800000 */
.L_x_230:
        /* <DEDUP_REMOVED lines=9> */
.L_x_233:
[----:B------:R-:W-:Y:S05]  /*7150*/  BSYNC B1 ;  /* 0x0000000000017941 */ /* 0x000fea0003800000 */
.L_x_232:
        /* <DEDUP_REMOVED lines=9> */
.L_x_235:
[----:B------:R-:W-:Y:S05]  /*71f0*/  BSYNC B1 ;  /* 0x0000000000017941 */ /* 0x000fea0003800000 */
.L_x_234:
        /* <DEDUP_REMOVED lines=9> */
.L_x_237:
[----:B------:R-:W-:Y:S05]  /*7290*/  BSYNC B1 ;  /* 0x0000000000017941 */ /* 0x000fea0003800000 */
.L_x_236:
        /* <DEDUP_REMOVED lines=9> */
.L_x_239:
[----:B------:R-:W-:Y:S05]  /*7330*/  BSYNC B1 ;  /* 0x0000000000017941 */ /* 0x000fea0003800000 */
.L_x_238:
        /* <DEDUP_REMOVED lines=9> */
.L_x_241:
[----:B------:R-:W-:Y:S05]  /*73d0*/  BSYNC B1 ;  /* 0x0000000000017941 */ /* 0x000fea0003800000 */
.L_x_240:
        /* <DEDUP_REMOVED lines=9> */
.L_x_243:
[----:B------:R-:W-:Y:S05]  /*7470*/  BSYNC B1 ;  /* 0x0000000000017941 */ /* 0x000fea0003800000 */
.L_x_242:
        /* <DEDUP_REMOVED lines=9> */
.L_x_245:
[----:B------:R-:W-:Y:S05]  /*7510*/  BSYNC B1 ;  /* 0x0000000000017941 */ /* 0x000fea0003800000 */
.L_x_244:
        /* <DEDUP_REMOVED lines=9> */
.L_x_247:
[----:B------:R-:W-:Y:S05]  /*75b0*/  BSYNC B1 ;  /* 0x0000000000017941 */ /* 0x000fea0003800000 */
.L_x_246:
        /* <DEDUP_REMOVED lines=9> */
.L_x_249:
[----:B------:R-:W-:Y:S05]  /*7650*/  BSYNC B1 ;  /* 0x0000000000017941 */ /* 0x000fea0003800000 */
.L_x_248:
        /* <DEDUP_REMOVED lines=9> */
.L_x_251:
[----:B------:R-:W-:Y:S05]  /*76f0*/  BSYNC B1 ;  /* 0x0000000000017941 */ /* 0x000fea0003800000 */
.L_x_250:
        /* <DEDUP_REMOVED lines=9> */
.L_x_253:
[----:B------:R-:W-:Y:S05]  /*7790*/  BSYNC B1 ;  /* 0x0000000000017941 */ /* 0x000fea0003800000 */
.L_x_252:
        /* <DEDUP_REMOVED lines=9> */
.L_x_255:
[----:B------:R-:W-:Y:S05]  /*7830*/  BSYNC B1 ;  /* 0x0000000000017941 */ /* 0x000fea0003800000 */
.L_x_254:
        /* <DEDUP_REMOVED lines=9> */
.L_x_257:
[----:B------:R-:W-:Y:S05]  /*78d0*/  BSYNC B1 ;  /* 0x0000000000017941 */ /* 0x000fea0003800000 */
.L_x_256:
        /* <DEDUP_REMOVED lines=9> */
.L_x_259:
[----:B------:R-:W-:Y:S05]  /*7970*/  BSYNC B1 ;  /* 0x0000000000017941 */ /* 0x000fea0003800000 */
.L_x_258:
        /* <DEDUP_REMOVED lines=9> */
.L_x_261:
[----:B------:R-:W-:Y:S05]  /*7a10*/  BSYNC B1 ;  /* 0x0000000000017941 */ /* 0x000fea0003800000 */
.L_x_260:
        /* <DEDUP_REMOVED lines=9> */
.L_x_263:
[----:B------:R-:W-:Y:S05]  /*7ab0*/  BSYNC B1 ;  /* 0x0000000000017941 */ /* 0x000fea0003800000 */
.L_x_262:
        /* <DEDUP_REMOVED lines=9> */
.L_x_265:
[----:B------:R-:W-:Y:S05]  /*7b50*/  BSYNC B1 ;  /* 0x0000000000017941 */ /* 0x000fea0003800000 */
.L_x_264:
        /* <DEDUP_REMOVED lines=9> */
.L_x_267:
[----:B------:R-:W-:Y:S05]  /*7bf0*/  BSYNC B1 ;  /* 0x0000000000017941 */ /* 0x000fea0003800000 */
.L_x_266:
        /* <DEDUP_REMOVED lines=9> */
.L_x_269:
[----:B------:R-:W-:Y:S05]  /*7c90*/  BSYNC B1 ;  /* 0x0000000000017941 */ /* 0x000fea0003800000 */
.L_x_268:
        /* <DEDUP_REMOVED lines=9> */
.L_x_271:
[----:B------:R-:W-:Y:S05]  /*7d30*/  BSYNC B1 ;  /* 0x0000000000017941 */ /* 0x000fea0003800000 */
.L_x_270:
        /* <DEDUP_REMOVED lines=9> */
.L_x_273:
[----:B------:R-:W-:Y:S05]  /*7dd0*/  BSYNC B1 ;  /* 0x0000000000017941 */ /* 0x000fea0003800000 */
.L_x_272:
        /* <DEDUP_REMOVED lines=9> */
.L_x_275:
[----:B------:R-:W-:Y:S05]  /*7e70*/  BSYNC B1 ;  /* 0x0000000000017941 */ /* 0x000fea0003800000 */
.L_x_274:
[----:B012--5:R-:W-:Y:S01]  /*7e80*/  HADD2.F32 R4, -RZ, R172.H0_H0 ;  /* 0x200000acff047230 */ /* 0x027fe20000004100 */
        /* <DEDUP_REMOVED lines=8> */
.L_x_277:
[----:B------:R-:W-:Y:S05]  /*7f10*/  BSYNC B1 ;  /* 0x0000000000017941 */ /* 0x000fea0003800000 */
.L_x_276:
[----:B0----5:R-:W-:Y:S01]  /*7f20*/  HADD2.F32 R4, -RZ, R172.H0_H0 ;  /* 0x200000acff047230 */ /* 0x021fe20000004100 */
[----:B------:R-:W-:Y:S01]  /*7f30*/  ISETP.GT.AND P1, PT, R0, 0x79, P1 ;  /* 0x000000790000780c */ /* 0x000fe20000f24270 */
[----:B------:R-:W-:Y:S01]  /*7f40*/  @P2 IMAD.MOV.U32 R5, RZ, RZ, R9 ;  /* 0x000000ffff052224 */ /* 0x000fe200078e0009 */
[----:B------:R-:W-:Y:S02]  /*7f50*/  BSSY B1, `(.L_x_278) ;  /* 0x0000008000017945 */ /* 0x000fe40003800000 */
[----:B------:R-:W-:Y:S01]  /*7f60*/  FMUL R3, R4, R155 ;  /* 0x0000009b04037220 */ /* 0x000fe20000400000 */
[----:B------:R-:W-:-:S03]  /*7f70*/  @P2 MOV R4, R8 ;  /* 0x0000000800042202 */ /* 0x000fc60000000f00 */
[----:B------:R-:W-:-:S05]  /*7f80*/  FFMA R3, R86, R154, R3 ;  /* 0x0000009a56037223 */ /* 0x000fca0000000003 */
[----:B------:R-:W-:-:S05]  /*7f90*/  F2FP.F16.F32.PACK_AB R3, RZ, R3 ;  /* 0x00000003ff03723e */ /* 0x000fca00000000ff */
[----:B------:R0:W-:Y:S01]  /*7fa0*/  @P2 STG.E.U16 desc[UR36][R4.64+0xf0], R3 ;  /* 0x0000f00304002986 */ /* 0x0001e2000c101524 */
[----:B------:R-:W-:Y:S05]  /*7fb0*/  @!P1 BRA `(.L_x_279) ;  /* 0x0000000000049947 */ /* 0x000fea0003800000 */
[----:B------:R2:W5:Y:S02]  /*7fc0*/  LDG.E.LTC128B.U16 R172, desc[UR36][R10.64+0xf2] ;  /* 0x0000f2240aac7981 */ /* 0x000564000c1e1520 */
.L_x_279:
[----:B------:R-:W-:Y:S05]  /*7fd0*/  BSYNC B1 ;  /* 0x0000000000017941 */ /* 0x000fea0003800000 */
.L_x_278:
[----:B------:R-:W-:Y:S05]  /*7fe0*/  @!P1 BRA `(.L_x_280) ;  /* 0x00000024004c9947 */ /* 0x000fea0003800000 */
[----:B-----5:R-:W-:-:S05]  /*7ff0*/  HADD2.F32 R172, -RZ, R172.H0_H0 ;  /* 0x200000acffac7230 */ /* 0x020fca0000004100 */
[----:B------:R-:W-:-:S04]  /*8000*/  FMUL R172, R172, R155 ;  /* 0x0000009bacac7220 */ /* 0x000fc80000400000 */
[----:B------:R-:W-:-:S05]  /*8010*/  FFMA R172, R87, R154, R172 ;  /* 0x0000009a57ac7223 */ /* 0x000fca00000000ac */
[----:B------:R-:W-:-:S05]  /*8020*/  F2FP.F16.F32.PACK_AB R172, RZ, R172 ;  /* 0x000000acffac723e */ /* 0x000fca00000000ff */
[----:B------:R0:W-:Y:S01]  /*8030*/  STG.E.U16 desc[UR36][R8.64+0xf2], R172 ;  /* 0x0000f2ac08007986 */ /* 0x0001e2000c101524 */
[----:B------:R-:W-:Y:S05]  /*8040*/  BRA `(.L_x_280) ;  /* 0x0000002400347947 */ /* 0x000fea0003800000 */
.L_x_29:
[----:B------:R-:W-:Y:S01]  /*8050*/  ULDC.64 UR4, c[0x0][0x5c0] ;  /* 0x0001700000047ab9 */ /* 0x000fe20000000a00 */
[-C--:B------:R-:W-:Y:S01]  /*8060*/  FMUL R88, R88, R154.reuse ;  /* 0x0000009a58587220 */ /* 0x080fe20000400000 */
[----:B------:R-:W-:Y:S01]  /*8070*/  LEA R8, P0, R166, UR4, 0x1 ;  /* 0x00000004a6087c11 */ /* 0x000fe2000f8008ff */
[----:B------:R-:W-:Y:S01]  /*8080*/  IMAD.SHL.U32 R7, R4, 0x10, RZ ;  /* 0x0000001004077824 */ /* 0x000fe200078e00ff */
[----:B------:R-:W-:Y:S01]  /*8090*/  ISETP.GT.AND P2, PT, R0, 0x1, P3 ;  /* 0x000000010000780c */ /* 0x000fe20001f44270 */
[-C--:B------:R-:W-:Y:S01]  /*80a0*/  FMUL R89, R89, R154.reuse ;  /* 0x0000009a59597220 */ /* 0x080fe20000400000 */
[----:B------:R-:W-:Y:S01]  /*80b0*/  LEA.HI.X R9, R166, UR5, R169, 0x1, P0 ;  /* 0x00000005a6097c11 */ /* 0x000fe200080f0ca9 */
[-C--:B------:R-:W-:Y:S01]  /*80c0*/  FMUL R90, R90, R154.reuse ;  /* 0x0000009a5a5a7220 */ /* 0x080fe20000400000 */
[----:B------:R-:W-:Y:S01]  /*80d0*/  ISETP.GT.AND P0, PT, R3, 0x8, PT ;  /* 0x000000080300780c */ /* 0x000fe20003f04270 */
[----:B------:R-:W-:Y:S01]  /*80e0*/  FMUL R91, R91, R154 ;  /* 0x0000009a5b5b7220 */ /* 0x000fe20000400000 */
[----:B------:R-:W-:Y:S01]  /*80f0*/  F2FP.F16.F32.PACK_AB R88, RZ, R88 ;  /* 0x00000058ff58723e */ /* 0x000fe200000000ff */
[-C--:B------:R-:W-:Y:S01]  /*8100*/  FMUL R92, R92, R154.reuse ;  /* 0x0000009a5c5c7220 */ /* 0x080fe20000400000 */
[----:B------:R-:W-:Y:S01]  /*8110*/  ISETP.GT.AND P4, PT, R0, RZ, P0 ;  /* 0x000000ff0000720c */ /* 0x000fe20000784270 */
[----:B------:R-:W-:Y:S01]  /*8120*/  FMUL R93, R93, R154 ;  /* 0x0000009a5d5d7220 */ /* 0x000fe20000400000 */
[----:B------:R-:W-:Y:S01]  /*8130*/  SHF.L.U64.HI R6, R4, 0x4, R5 ;  /* 0x0000000404067819 */ /* 0x000fe20000010205 */
[----:B------:R-:W-:Y:S01]  /*8140*/  @P1 STG.E.U16 desc[UR36][R8.64], R88 ;  /* 0x0000005808001986 */ /* 0x000fe2000c101524 */
[----:B------:R-:W-:Y:S01]  /*8150*/  IADD3 R10, P5, R7, R8, RZ ;  /* 0x00000008070a7210 */ /* 0x000fe20007fbe0ff */
[-C--:B------:R-:W-:Y:S01]  /*8160*/  FMUL R94, R94, R154.reuse ;  /* 0x0000009a5e5e7220 */ /* 0x080fe20000400000 */
[----:B------:R-:W-:Y:S01]  /*8170*/  ISETP.GT.AND P1, PT, R0, 0x1, P0 ;  /* 0x000000010000780c */ /* 0x000fe20000724270 */
[----:B------:R-:W-:Y:S01]  /*8180*/  FMUL R95, R95, R154 ;  /* 0x0000009a5f5f7220 */ /* 0x000fe20000400000 */
[----:B------:R-:W-:Y:S01]  /*8190*/  F2FP.F16.F32.PACK_AB R89, RZ, R89 ;  /* 0x00000059ff59723e */ /* 0x000fe200000000ff */
[----:B------:R-:W-:Y:S01]  /*81a0*/  IMAD.X R11, R6, 0x1, R9, P5 ;  /* 0x00000001060b7824 */ /* 0x000fe200028e0609 */
[----:B------:R-:W-:Y:S01]  /*81b0*/  F2FP.F16.F32.PACK_AB R90, RZ, R90 ;  /* 0x0000005aff5a723e */ /* 0x000fe200000000ff */
[-C--:B------:R-:W-:Y:S01]  /*81c0*/  FMUL R96, R96, R154.reuse ;  /* 0x0000009a60607220 */ /* 0x080fe20000400000 */
[----:B------:R-:W-:Y:S01]  /*81d0*/  F2FP.F16.F32.PACK_AB R91, RZ, R91 ;  /* 0x0000005bff5b723e */ /* 0x000fe200000000ff */
[----:B------:R-:W-:Y:S01]  /*81e0*/  @P2 STG.E.U16 desc[UR36][R8.64+0x2], R89 ;  /* 0x0000025908002986 */ /* 0x000fe2000c101524 */
[C---:B------:R-:W-:Y:S01]  /*81f0*/  ISETP.GT.AND P5, PT, R0.reuse, 0x9, P3 ;  /* 0x000000090000780c */ /* 0x040fe20001fa4270 */
[-C--:B------:R-:W-:Y:S01]  /*8200*/  FMUL R97, R97, R154.reuse ;  /* 0x0000009a61617220 */ /* 0x080fe20000400000 */
[C---:B------:R-:W-:Y:S01]  /*8210*/  ISETP.GT.AND P2, PT, R0.reuse, 0x8, P0 ;  /* 0x000000080000780c */ /* 0x040fe20000744270 */
[----:B------:R-:W-:Y:S01]  /*8220*/  @P4 STG.E.U16 desc[UR36][R10.64], R90 ;  /* 0x0000005a0a004986 */ /* 0x000fe2000c101524 */
[----:B------:R-:W-:Y:S01]  /*8230*/  ISETP.GT.AND P4, PT, R0, 0x8, P3 ;  /* 0x000000080000780c */ /* 0x000fe20001f84270 */
[----:B------:R-:W-:Y:S01]  /*8240*/  FMUL R98, R98, R154 ;  /* 0x0000009a62627220 */ /* 0x000fe20000400000 */
[----:B------:R-:W-:Y:S01]  /*8250*/  F2FP.F16.F32.PACK_AB R92, RZ, R92 ;  /* 0x0000005cff5c723e */ /* 0x000fe200000000ff */
[----:B------:R-:W-:Y:S01]  /*8260*/  @P1 STG.E.U16 desc[UR36][R10.64+0x2], R91 ;  /* 0x0000025b0a001986 */ /* 0x000fe2000c101524 */
[----:B------:R-:W-:Y:S01]  /*8270*/  ISETP.GT.AND P1, PT, R0, 0x9, P0 ;  /* 0x000000090000780c */ /* 0x000fe20000724270 */
[-C--:B------:R-:W-:Y:S01]  /*8280*/  FMUL R99, R99, R154.reuse ;  /* 0x0000009a63637220 */ /* 0x080fe20000400000 */
[----:B------:R-:W-:Y:S01]  /*8290*/  F2FP.F16.F32.PACK_AB R93, RZ, R93 ;  /* 0x0000005dff5d723e */ /* 0x000fe200000000ff */
[----:B------:R-:W-:Y:S01]  /*82a0*/  FMUL R100, R100, R154 ;  /* 0x0000009a64647220 */ /* 0x000fe20000400000 */
[----:B------:R-:W-:Y:S01]  /*82b0*/  F2FP.F16.F32.PACK_AB R94, RZ, R94 ;  /* 0x0000005eff5e723e */ /* 0x000fe200000000ff */
[-C--:B------:R-:W-:Y:S01]  /*82c0*/  FMUL R101, R101, R154.reuse ;  /* 0x0000009a65657220 */ /* 0x080fe20000400000 */
[----:B------:R-:W-:Y:S01]  /*82d0*/  F2FP.F16.F32.PACK_AB R95, RZ, R95 ;  /* 0x0000005fff5f723e */ /* 0x000fe200000000ff */
[----:B------:R-:W-:Y:S01]  /*82e0*/  FMUL R102, R102, R154 ;  /* 0x0000009a66667220 */ /* 0x000fe20000400000 */
[----:B------:R-:W-:Y:S01]  /*82f0*/  F2FP.F16.F32.PACK_AB R96, RZ, R96 ;  /* 0x00000060ff60723e */ /* 0x000fe200000000ff */
[----:B------:R-:W-:Y:S01]  /*8300*/  @P4 STG.E.U16 desc[UR36][R8.64+0x10], R92 ;  /* 0x0000105c08004986 */ /* 0x000fe2000c101524 */
[C---:B------:R-:W-:Y:S01]  /*8310*/  ISETP.GT.AND P4, PT, R0.reuse, 0x10, P3 ;  /* 0x000000100000780c */ /* 0x040fe20001f84270 */
[-C--:B------:R-:W-:Y:S01]  /*8320*/  FMUL R103, R103, R154.reuse ;  /* 0x0000009a67677220 */ /* 0x080fe20000400000 */
[----:B------:R-:W-:Y:S01]  /*8330*/  F2FP.F16.F32.PACK_AB R97, RZ, R97 ;  /* 0x00000061ff61723e */ /* 0x000fe200000000ff */
[----:B------:R-:W-:Y:S01]  /*8340*/  @P5 STG.E.U16 desc[UR36][R8.64+0x12], R93 ;  /* 0x0000125d08005986 */ /* 0x000fe2000c101524 */
[----:B------:R-:W-:Y:S01]  /*8350*/  ISETP.GT.AND P5, PT, R0, 0x11, P0 ;  /* 0x000000110000780c */ /* 0x000fe200007a4270 */
        /* <DEDUP_REMOVED lines=74> */
[-C--:B------:R-:W-:Y:S01]  /*8800*/  FMUL R125, R125, R154.reuse ;  /* 0x0000009a7d7d7220 */ /* 0x080fe20000400000 */
[----:B------:R-:W-:Y:S01]  /*8810*/  F2FP.F16.F32.PACK_AB R119, RZ, R119 ;  /* 0x00000077ff77723e */ /* 0x000fe200000000ff */
[----:B------:R-:W-:Y:S01]  /*8820*/  FMUL R126, R126, R154 ;  /* 0x0000009a7e7e7220 */ /* 0x000fe20000400000 */
[----:B------:R-:W-:Y:S01]  /*8830*/  F2FP.F16.F32.PACK_AB R120, RZ, R120 ;  /* 0x00000078ff78723e */ /* 0x000fe200000000ff */
        /* <DEDUP_REMOVED lines=64> */
[----:B------:R-:W-:Y:S01]  /*8c40*/  FMUL R145, R145, R154 ;  /* 0x0000009a91917220 */ /* 0x000fe20000400000 */
[----:B------:R-:W-:Y:S01]  /*8c50*/  F2FP.F16.F32.PACK_AB R139, RZ, R139 ;  /* 0x0000008bff8b723e */ /* 0x000fe200000000ff */
[----:B------:R-:W-:Y:S01]  /*8c60*/  IMAD.SHL.U32 R21, R4, 0x100, RZ ;  /* 0x0000010004157824 */ /* 0x000fe200078e00ff */
[----:B------:R-:W-:Y:S01]  /*8c70*/  F2FP.F16.F32.PACK_AB R140, RZ, R140 ;  /* 0x0000008cff8c723e */ /* 0x000fe200000000ff */
[----:B------:R-:W-:Y:S01]  /*8c80*/  @P1 STG.E.U16 desc[UR36][R8.64+0x90], R124 ;  /* 0x0000907c08001986 */ /* 0x000fe2000c101524 */
[----:B------:R-:W-:Y:S01]  /*8c90*/  ISETP.GT.AND P1, PT, R0, 0x50, P3 ;  /* 0x000000500000780c */ /* 0x000fe20001f24270 */
[-C--:B------:R-:W-:Y:S01]  /*8ca0*/  FMUL R146, R146, R154.reuse ;  /* 0x0000009a92927220 */ /* 0x080fe20000400000 */
[----:B------:R-:W-:Y:S01]  /*8cb0*/  F2FP.F16.F32.PACK_AB R141, RZ, R141 ;  /* 0x0000008dff8d723e */ /* 0x000fe200000000ff */
[----:B------:R-:W-:Y:S01]  /*8cc0*/  @P2 STG.E.U16 desc[UR36][R8.64+0x92], R125 ;  /* 0x0000927d08002986 */ /* 0x000fe2000c101524 */
[C---:B------:R-:W-:Y:S01]  /*8cd0*/  ISETP.GT.AND P2, PT, R0.reuse, 0x51, P3 ;  /* 0x000000510000780c */ /* 0x040fe20001f44270 */
[----:B------:R-:W-:Y:S01]  /*8ce0*/  FMUL R147, R147, R154 ;  /* 0x0000009a93937220 */ /* 0x000fe20000400000 */
        /* <DEDUP_REMOVED lines=12> */
[----:B------:R-:W-:Y:S01]  /*8db0*/  SHF.L.U64.HI R15, R4, 0x8, R5 ;  /* 0x00000008040f7819 */ /* 0x000fe20000010205 */
[----:B------:R-:W-:Y:S01]  /*8dc0*/  @P2 STG.E.U16 desc[UR36][R8.64+0xa2], R129 ;  /* 0x0000a28108002986 */ /* 0x000fe2000c101524 */
[C---:B------:R-:W-:Y:S01]  /*8dd0*/  ISETP.GT.AND P2, PT, R0.reuse, 0x59, P3 ;  /* 0x000000590000780c */ /* 0x040fe20001f44270 */
        /* <DEDUP_REMOVED lines=56> */
[----:B------:R-:W-:Y:S01]  /*9160*/  FMUL R39, R39, R154 ;  /* 0x0000009a27277220 */ /* 0x000fe20000400000 */
[----:B------:R-:W-:Y:S01]  /*9170*/  F2FP.F16.F32.PACK_AB R33, RZ, R33 ;  /* 0x00000021ff21723e */ /* 0x000fe200000000ff */
[----:B------:R-:W-:Y:S01]  /*9180*/  @P2 STG.E.U16 desc[UR36][R10.64+0xd0], R142 ;  /* 0x0000d08e0a002986 */ /* 0x000fe2000c101524 */
[----:B------:R-:W-:Y:S01]  /*9190*/  F2FP.F16.F32.PACK_AB R34, RZ, R34 ;  /* 0x00000022ff22723e */ /* 0x000fe200000000ff */
[-C--:B------:R-:W-:Y:S01]  /*91a0*/  FMUL R40, R40, R154.reuse ;  /* 0x0000009a28287220 */ /* 0x080fe20000400000 */
[----:B------:R-:W-:Y:S01]  /*91b0*/  F2FP.F16.F32.PACK_AB R35, RZ, R35 ;  /* 0x00000023ff23723e */ /* 0x000fe200000000ff */
[----:B------:R-:W-:Y:S01]  /*91c0*/  FMUL R41, R41, R154 ;  /* 0x0000009a29297220 */ /* 0x000fe20000400000 */
[----:B------:R-:W-:Y:S01]  /*91d0*/  F2FP.F16.F32.PACK_AB R36, RZ, R36 ;  /* 0x00000024ff24723e */ /* 0x000fe200000000ff */
[----:B------:R-:W-:Y:S01]  /*91e0*/  @P4 STG.E.U16 desc[UR36][R10.64+0xd2], R143 ;  /* 0x0000d28f0a004986 */ /* 0x000fe2000c101524 */
[----:B------:R-:W-:Y:S01]  /*91f0*/  ISETP.GT.AND P4, PT, R0, 0x71, P0 ;  /* 0x000000710000780c */ /* 0x000fe20000784270 */
[----:B------:R-:W-:Y:S01]  /*9200*/  FMUL R42, R42, R154 ;  /* 0x0000009a2a2a7220 */ /* 0x000fe20000400000 */
[----:B------:R-:W-:Y:S01]  /*9210*/  F2FP.F16.F32.PACK_AB R37, RZ, R37 ;  /* 0x00000025ff25723e */ /* 0x000fe200000000ff */
[----:B------:R-:W-:Y:S01]  /*9220*/  @P5 STG.E.U16 desc[UR36][R8.64+0xe0], R144 ;  /* 0x0000e09008005986 */ /* 0x000fe2000c101524 */
[----:B------:R-:W-:Y:S01]  /*9230*/  ISETP.GT.AND P5, PT, R0, 0x70, P0 ;  /* 0x000000700000780c */ /* 0x000fe200007a4270 */
[----:B------:R-:W-:Y:S01]  /*9240*/  @P1 IMAD.MOV.U32 R4, RZ, RZ, R8 ;  /* 0x000000ffff041224 */ /* 0x000fe200078e0008 */
[----:B------:R-:W-:Y:S01]  /*9250*/  F2FP.F16.F32.PACK_AB R38, RZ, R38 ;  /* 0x00000026ff26723e */ /* 0x000fe200000000ff */
[----:B------:R-:W-:Y:S01]  /*9260*/  @P1 IMAD.MOV.U32 R5, RZ, RZ, R9 ;  /* 0x000000ffff051224 */ /* 0x000fe200078e0009 */
[----:B------:R-:W-:Y:S01]  /*9270*/  F2FP.F16.F32.PACK_AB R39, RZ, R39 ;  /* 0x00000027ff27723e */ /* 0x000fe200000000ff */
[----:B------:R-:W-:Y:S01]  /*9280*/  FMUL R43, R43, R154 ;  /* 0x0000009a2b2b7220 */ /* 0x000fe20000400000 */
[----:B------:R-:W-:Y:S01]  /*9290*/  F2FP.F16.F32.PACK_AB R40, RZ, R40 ;  /* 0x00000028ff28723e */ /* 0x000fe200000000ff */
[----:B------:R-:W-:Y:S01]  /*92a0*/  FMUL R44, R44, R154 ;  /* 0x0000009a2c2c7220 */ /* 0x000fe20000400000 */
[----:B------:R0:W-:Y:S01]  /*92b0*/  @P1 STG.E.U16 desc[UR36][R4.64+0xe2], R145 ;  /* 0x0000e29104001986 */ /* 0x0001e2000c101524 */
[----:B------:R-:W-:Y:S01]  /*92c0*/  IADD3 R12, P1, P2, R7, R8, R21 ;  /* 0x00000008070c7210 */ /* 0x000fe20007a3e015 */
[-C--:B------:R-:W-:Y:S01]  /*92d0*/  FMUL R45, R45, R154.reuse ;  /* 0x0000009a2d2d7220 */ /* 0x080fe20000400000 */
[----:B------:R-:W-:Y:S01]  /*92e0*/  F2FP.F16.F32.PACK_AB R41, RZ, R41 ;  /* 0x00000029ff29723e */ /* 0x000fe200000000ff */
[-C--:B------:R-:W-:Y:S01]  /*92f0*/  FMUL R46, R46, R154.reuse ;  /* 0x0000009a2e2e7220 */ /* 0x080fe20000400000 */
[----:B------:R-:W-:Y:S01]  /*9300*/  IADD3.X R13, R6, R9, R15, P1, P2 ;  /* 0x00000009060d7210 */ /* 0x000fe20000fe440f */
[-C--:B------:R-:W-:Y:S01]  /*9310*/  FMUL R47, R47, R154.reuse ;  /* 0x0000009a2f2f7220 */ /* 0x080fe20000400000 */
[C---:B------:R-:W-:Y:S01]  /*9320*/  ISETP.GT.AND P1, PT, R3.reuse, 0x80, PT ;  /* 0x000000800300780c */ /* 0x040fe20003f24270 */
[-C--:B------:R-:W-:Y:S01]  /*9330*/  FMUL R48, R48, R154.reuse ;  /* 0x0000009a30307220 */ /* 0x080fe20000400000 */
[----:B------:R-:W-:Y:S01]  /*9340*/  ISETP.GT.AND P2, PT, R3, 0x88, PT ;  /* 0x000000880300780c */ /* 0x000fe20003f44270 */
[----:B------:R-:W-:Y:S01]  /*9350*/  FMUL R49, R49, R154 ;  /* 0x0000009a31317220 */ /* 0x000fe20000400000 */
[----:B------:R-:W-:Y:S01]  /*9360*/  F2FP.F16.F32.PACK_AB R42, RZ, R42 ;  /* 0x0000002aff2a723e */ /* 0x000fe200000000ff */
[----:B0-----:R-:W-:Y:S01]  /*9370*/  @P5 IMAD.MOV.U32 R5, RZ, RZ, R11 ;  /* 0x000000ffff055224 */ /* 0x001fe200078e000b */
[----:B------:R-:W-:Y:S01]  /*9380*/  @P5 MOV R4, R10 ;  /* 0x0000000a00045202 */ /* 0x000fe20000000f00 */
[-C--:B------:R-:W-:Y:S01]  /*9390*/  FMUL R50, R50, R154.reuse ;  /* 0x0000009a32327220 */ /* 0x080fe20000400000 */
[----:B------:R-:W-:Y:S01]  /*93a0*/  F2FP.F16.F32.PACK_AB R43, RZ, R43 ;  /* 0x0000002bff2b723e */ /* 0x000fe200000000ff */
[----:B------:R-:W-:Y:S01]  /*93b0*/  FMUL R51, R51, R154 ;  /* 0x0000009a33337220 */ /* 0x000fe20000400000 */
[----:B------:R-:W-:Y:S01]  /*93c0*/  F2FP.F16.F32.PACK_AB R44, RZ, R44 ;  /* 0x0000002cff2c723e */ /* 0x000fe200000000ff */
[----:B------:R0:W-:Y:S01]  /*93d0*/  @P5 STG.E.U16 desc[UR36][R4.64+0xe0], R146 ;  /* 0x0000e09204005986 */ /* 0x0001e2000c101524 */
[----:B------:R-:W-:Y:S01]  /*93e0*/  ISETP.GT.AND P5, PT, R0, 0x78, P3 ;  /* 0x000000780000780c */ /* 0x000fe20001fa4270 */
[-C--:B------:R-:W-:Y:S01]  /*93f0*/  FMUL R52, R52, R154.reuse ;  /* 0x0000009a34347220 */ /* 0x080fe20000400000 */
[C---:B------:R-:W-:Y:S01]  /*9400*/  ISETP.GT.AND P3, PT, R0.reuse, 0x79, P3 ;  /* 0x000000790000780c */ /* 0x040fe20001f64270 */
[----:B------:R-:W-:Y:S01]  /*9410*/  @P4 STG.E.U16 desc[UR36][R10.64+0xe2], R147 ;  /* 0x0000e2930a004986 */ /* 0x000fe2000c101524 */
[C---:B------:R-:W-:Y:S01]  /*9420*/  ISETP.GT.AND P4, PT, R0.reuse, 0x78, P0 ;  /* 0x000000780000780c */ /* 0x040fe20000784270 */
[-C--:B------:R-:W-:Y:S01]  /*9430*/  FMUL R53, R53, R154.reuse ;  /* 0x0000009a35357220 */ /* 0x080fe20000400000 */
[----:B------:R-:W-:Y:S01]  /*9440*/  ISETP.GT.AND P0, PT, R0, 0x79, P0 ;  /* 0x000000790000780c */ /* 0x000fe20000704270 */
[-C--:B------:R-:W-:Y:S01]  /*9450*/  FMUL R54, R54, R154.reuse ;  /* 0x0000009a36367220 */ /* 0x080fe20000400000 */
[----:B------:R-:W-:Y:S01]  /*9460*/  F2FP.F16.F32.PACK_AB R45, RZ, R45 ;  /* 0x0000002dff2d723e */ /* 0x000fe200000000ff */
[----:B------:R-:W-:Y:S01]  /*9470*/  FMUL R55, R55, R154 ;  /* 0x0000009a37377220 */ /* 0x000fe20000400000 */
[----:B------:R-:W-:Y:S01]  /*9480*/  F2FP.F16.F32.PACK_AB R46, RZ, R46 ;  /* 0x0000002eff2e723e */ /* 0x000fe200000000ff */
[----:B------:R-:W-:Y:S01]  /*9490*/  FMUL R56, R56, R154 ;  /* 0x0000009a38387220 */ /* 0x000fe20000400000 */
[----:B------:R-:W-:Y:S01]  /*94a0*/  F2FP.F16.F32.PACK_AB R47, RZ, R47 ;  /* 0x0000002fff2f723e */ /* 0x000fe200000000ff */
[----:B------:R-:W-:Y:S01]  /*94b0*/  @P5 STG.E.U16 desc[UR36][R8.64+0xf0], R148 ;  /* 0x0000f09408005986 */ /* 0x000fe2000c101524 */
[----:B0-----:R-:W-:Y:S01]  /*94c0*/  IADD3 R4, P5, R21, R8, RZ ;  /* 0x0000000815047210 */ /* 0x001fe20007fbe0ff */
[----:B------:R-:W-:Y:S01]  /*94d0*/  FMUL R57, R57, R154 ;  /* 0x0000009a39397220 */ /* 0x000fe20000400000 */
[----:B------:R-:W-:Y:S01]  /*94e0*/  F2FP.F16.F32.PACK_AB R48, RZ, R48 ;  /* 0x00000030ff30723e */ /* 0x000fe200000000ff */
[----:B------:R0:W-:Y:S01]  /*94f0*/  @P3 STG.E.U16 desc[UR36][R8.64+0xf2], R149 ;  /* 0x0000f29508003986 */ /* 0x0001e2000c101524 */
[C---:B------:R-:W-:Y:S01]  /*9500*/  ISETP.GT.AND P3, PT, R0.reuse, RZ, P1 ;  /* 0x000000ff0000720c */ /* 0x040fe20000f64270 */
[----:B------:R-:W-:Y:S01]  /*9510*/  IMAD.X R5, R15, 0x1, R9, P5 ;  /* 0x000000010f057824 */ /* 0x000fe200028e0609 */
[C---:B------:R-:W-:Y:S01]  /*9520*/  ISETP.GT.AND P5, PT, R0.reuse, RZ, P2 ;  /* 0x000000ff0000720c */ /* 0x040fe200017a4270 */
        /* <DEDUP_REMOVED lines=14> */
[----:B------:R-:W-:Y:S01]  /*9610*/  @P4 STG.E.U16 desc[UR36][R4.64+0x2], R25 ;  /* 0x0000021904004986 */ /* 0x000fe2000c101524 */
[----:B------:R-:W-:Y:S01]  /*9620*/  IADD3 R14, P4, R7, R4, RZ ;  /* 0x00000004070e7210 */ /* 0x000fe20007f9e0ff */
[--C-:B------:R-:W-:Y:S01]  /*9630*/  IMAD.X R9, R6, 0x1, R5.reuse, P3 ;  /* 0x0000000106097824 */ /* 0x100fe200018e0605 */
[----:B------:R-:W-:Y:S01]  /*9640*/  ISETP.GT.AND P3, PT, R0, 0x9, P2 ;  /* 0x000000090000780c */ /* 0x000fe20001764270 */
[-C--:B------:R-:W-:Y:S01]  /*9650*/  FMUL R62, R62, R154.reuse ;  /* 0x0000009a3e3e7220 */ /* 0x080fe20000400000 */
[----:B------:R-:W-:Y:S01]  /*9660*/  F2FP.F16.F32.PACK_AB R53, RZ, R53 ;  /* 0x00000035ff35723e */ /* 0x000fe200000000ff */
[----:B------:R-:W-:Y:S01]  /*9670*/  IMAD.X R15, R6, 0x1, R5, P4 ;  /* 0x00000001060f7824 */ /* 0x000fe200020e0605 */
[----:B------:R-:W-:Y:S01]  /*9680*/  ISETP.GT.AND P4, PT, R0, 0x8, P1 ;  /* 0x000000080000780c */ /* 0x000fe20000f84270 */
[----:B------:R-:W-:Y:S01]  /*9690*/  FMUL R63, R63, R154 ;  /* 0x0000009a3f3f7220 */ /* 0x000fe20000400000 */
[----:B------:R-:W-:Y:S01]  /*96a0*/  F2FP.F16.F32.PACK_AB R54, RZ, R54 ;  /* 0x00000036ff36723e */ /* 0x000fe200000000ff */
[-C--:B------:R-:W-:Y:S01]  /*96b0*/  FMUL R64, R64, R154.reuse ;  /* 0x0000009a40407220 */ /* 0x080fe20000400000 */
        /* <DEDUP_REMOVED lines=9> */
[----:B------:R-:W-:Y:S01]  /*9750*/  @P4 STG.E.U16 desc[UR36][R4.64+0x10], R28 ;  /* 0x0000101c04004986 */ /* 0x000fe2000c101524 */
[----:B------:R-:W-:Y:S01]  /*9760*/  ISETP.GT.AND P4, PT, R0, 0x10, P1 ;  /* 0x000000100000780c */ /* 0x000fe20000f84270 */
[-C--:B------:R-:W-:Y:S01]  /*9770*/  FMUL R68, R68, R154.reuse ;  /* 0x0000009a44447220 */ /* 0x080fe20000400000 */
[----:B------:R-:W-:Y:S01]  /*9780*/  F2FP.F16.F32.PACK_AB R57, RZ, R57 ;  /* 0x00000039ff39723e */ /* 0x000fe200000000ff */
[-C--:B------:R-:W-:Y:S01]  /*9790*/  FMUL R69, R69, R154.reuse ;  /* 0x0000009a45457220 */ /* 0x080fe20000400000 */
        /* <DEDUP_REMOVED lines=14> */
[----:B------:R-:W-:Y:S01]  /*9880*/  FMUL R73, R73, R154 ;  /* 0x0000009a49497220 */ /* 0x000fe20000400000 */
[----:B------:R-:W-:Y:S01]  /*9890*/  F2FP.F16.F32.PACK_AB R61, RZ, R61 ;  /* 0x0000003dff3d723e */ /* 0x000fe200000000ff */
[----:B------:R-:W-:Y:S01]  /*98a0*/  @P5 STG.E.U16 desc[UR36][R4.64+0x22], R33 ;  /* 0x0000222104005986 */ /* 0x000fe2000c101524 */
[----:B------:R-:W-:Y:S01]  /*98b0*/  ISETP.GT.AND P5, PT, R0, 0x19, P1 ;  /* 0x000000190000780c */ /* 0x000fe20000fa4270 */
[--C-:B------:R-:W-:Y:S01]  /*98c0*/  @P0 IMAD.MOV.U32 R6, RZ, RZ, R12.reuse ;  /* 0x000000ffff060224 */ /* 0x100fe200078e000c */
[----:B------:R-:W-:Y:S01]  /*98d0*/  F2FP.F16.F32.PACK_AB R62, RZ, R62 ;  /* 0x0000003eff3e723e */ /* 0x000fe200000000ff */
[--C-:B------:R-:W-:Y:S01]  /*98e0*/  @P0 IMAD.MOV.U32 R7, RZ, RZ, R13.reuse ;  /* 0x000000ffff070224 */ /* 0x100fe200078e000d */
[----:B------:R-:W-:Y:S01]  /*98f0*/  F2FP.F16.F32.PACK_AB R63, RZ, R63 ;  /* 0x0000003fff3f723e */ /* 0x000fe200000000ff */
[----:B------:R-:W-:Y:S01]  /*9900*/  FMUL R74, R74, R154 ;  /* 0x0000009a4a4a7220 */ /* 0x000fe20000400000 */
[----:B------:R-:W-:Y:S01]  /*9910*/  F2FP.F16.F32.PACK_AB R64, RZ, R64 ;  /* 0x00000040ff40723e */ /* 0x000fe200000000ff */
[-C--:B------:R-:W-:Y:S01]  /*9920*/  FMUL R75, R75, R154.reuse ;  /* 0x0000009a4b4b7220 */ /* 0x080fe20000400000 */
[----:B------:R0:W-:Y:S01]  /*9930*/  @P0 STG.E.U16 desc[UR36][R6.64+0x20], R34 ;  /* 0x0000202206000986 */ /* 0x0001e2000c101524 */
        /* <DEDUP_REMOVED lines=9> */
[----:B------:R-:W-:Y:S01]  /*99d0*/  FMUL R80, R80, R154 ;  /* 0x0000009a50507220 */ /* 0x000fe20000400000 */
[----:B------:R-:W-:Y:S01]  /*99e0*/  F2FP.F16.F32.PACK_AB R69, RZ, R69 ;  /* 0x00000045ff45723e */ /* 0x000fe200000000ff */
[--C-:B0-----:R-:W-:Y:S01]  /*99f0*/  @P3 IMAD.MOV.U32 R7, RZ, RZ, R13.reuse ;  /* 0x000000ffff073224 */ /* 0x101fe200078e000d */
[----:B------:R-:W-:Y:S01]  /*9a00*/  @P3 MOV R6, R12 ;  /* 0x0000000c00063202 */ /* 0x000fe20000000f00 */
[----:B------:R-:W-:Y:S01]  /*9a10*/  FMUL R81, R81, R154 ;  /* 0x0000009a51517220 */ /* 0x000fe20000400000 */
[----:B------:R-:W-:Y:S01]  /*9a20*/  F2FP.F16.F32.PACK_AB R70, RZ, R70 ;  /* 0x00000046ff46723e */ /* 0x000fe200000000ff */
[-C--:B------:R-:W-:Y:S01]  /*9a30*/  FMUL R82, R82, R154.reuse ;  /* 0x0000009a52527220 */ /* 0x080fe20000400000 */
[----:B------:R-:W-:Y:S01]  /*9a40*/  F2FP.F16.F32.PACK_AB R71, RZ, R71 ;  /* 0x00000047ff47723e */ /* 0x000fe200000000ff */
[----:B------:R0:W-:Y:S01]  /*9a50*/  @P3 STG.E.U16 desc[UR36][R6.64+0x22], R35 ;  /* 0x0000222306003986 */ /* 0x0001e2000c101524 */
        /* <DEDUP_REMOVED lines=11> */
[----:B0-----:R-:W-:Y:S01]  /*9b10*/  @P0 IMAD.MOV.U32 R6, RZ, RZ, R12 ;  /* 0x000000ffff060224 */ /* 0x001fe200078e000c */
[----:B------:R-:W-:Y:S01]  /*9b20*/  F2FP.F16.F32.PACK_AB R75, RZ, R75 ;  /* 0x0000004bff4b723e */ /* 0x000fe200000000ff */
[----:B------:R-:W-:Y:S01]  /*9b30*/  @P0 IMAD.MOV.U32 R7, RZ, RZ, R13 ;  /* 0x000000ffff070224 */ /* 0x000fe200078e000d */
[----:B------:R-:W-:Y:S01]  /*9b40*/  F2FP.F16.F32.PACK_AB R76, RZ, R76 ;  /* 0x0000004cff4c723e */ /* 0x000fe200000000ff */
[-C--:B------:R-:W-:Y:S01]  /*9b50*/  FMUL R86, R86, R154.reuse ;  /* 0x0000009a56567220 */ /* 0x080fe20000400000 */
[----:B------:R-:W-:Y:S01]  /*9b60*/  F2FP.F16.F32.PACK_AB R77, RZ, R77 ;  /* 0x0000004dff4d723e */ /* 0x000fe200000000ff */
[----:B------:R-:W-:Y:S01]  /*9b70*/  FMUL R87, R87, R154 ;  /* 0x0000009a57577220 */ /* 0x000fe20000400000 */
[----:B------:R0:W-:Y:S01]  /*9b80*/  @P0 STG.E.U16 desc[UR36][R6.64+0x30], R38 ;  /* 0x0000302606000986 */ /* 0x0001e2000c101524 */
[----:B------:R-:W-:-:S02]  /*9b90*/  ISETP.GT.AND P0, PT, R0, 0x20, P2 ;  /* 0x000000200000780c */ /* 0x000fc40001704270 */
[----:B------:R-:W-:Y:S02]  /*9ba0*/  F2FP.F16.F32.PACK_AB R78, RZ, R78 ;  /* 0x0000004eff4e723e */ /* 0x000fe400000000ff */
[----:B------:R-:W-:Y:S02]  /*9bb0*/  F2FP.F16.F32.PACK_AB R79, RZ, R79 ;  /* 0x0000004fff4f723e */ /* 0x000fe400000000ff */
[----:B------:R-:W-:Y:S02]  /*9bc0*/  F2FP.F16.F32.PACK_AB R80, RZ, R80 ;  /* 0x00000050ff50723e */ /* 0x000fe400000000ff */
[----:B------:R-:W-:Y:S02]  /*9bd0*/  F2FP.F16.F32.PACK_AB R81, RZ, R81 ;  /* 0x00000051ff51723e */ /* 0x000fe400000000ff */
[----:B------:R-:W-:Y:S01]  /*9be0*/  F2FP.F16.F32.PACK_AB R82, RZ, R82 ;  /* 0x00000052ff52723e */ /* 0x000fe200000000ff */
[----:B0-----:R-:W-:Y:S01]  /*9bf0*/  @P3 IMAD.MOV.U32 R6, RZ, RZ, R12 ;  /* 0x000000ffff063224 */ /* 0x001fe200078e000c */
[----:B------:R-:W-:Y:S01]  /*9c00*/  F2FP.F16.F32.PACK_AB R83, RZ, R83 ;  /* 0x00000053ff53723e */ /* 0x000fe200000000ff */
[----:B------:R-:W-:Y:S01]  /*9c10*/  @P3 IMAD.MOV.U32 R7, RZ, RZ, R13 ;  /* 0x000000ffff073224 */ /* 0x000fe200078e000d */
[----:B------:R-:W-:-:S02]  /*9c20*/  F2FP.F16.F32.PACK_AB R84, RZ, R84 ;  /* 0x00000054ff54723e */ /* 0x000fc400000000ff */
[----:B------:R-:W-:Y:S02]  /*9c30*/  F2FP.F16.F32.PACK_AB R85, RZ, R85 ;  /* 0x00000055ff55723e */ /* 0x000fe400000000ff */
[----:B------:R0:W-:Y:S01]  /*9c40*/  @P3 STG.E.U16 desc[UR36][R6.64+0x32], R39 ;  /* 0x0000322706003986 */ /* 0x0001e2000c101524 */
[C---:B------:R-:W-:Y:S02]  /*9c50*/  ISETP.GT.AND P3, PT, R0.reuse, 0x21, P2 ;  /* 0x000000210000780c */ /* 0x040fe40001764270 */
[----:B------:R-:W-:Y:S01]  /*9c60*/  F2FP.F16.F32.PACK_AB R86, RZ, R86 ;  /* 0x00000056ff56723e */ /* 0x000fe200000000ff */
[----:B------:R-:W-:Y:S01]  /*9c70*/  @P4 STG.E.U16 desc[UR36][R4.64+0x40], R40 ;  /* 0x0000402804004986 */ /* 0x000fe2000c101524 */
[C---:B------:R-:W-:Y:S02]  /*9c80*/  ISETP.GT.AND P4, PT, R0.reuse, 0x28, P1 ;  /* 0x000000280000780c */ /* 0x040fe40000f84270 */
[----:B------:R-:W-:Y:S01]  /*9c90*/  F2FP.F16.F32.PACK_AB R87, RZ, R87 ;  /* 0x00000057ff57723e */ /* 0x000fe200000000ff */
[----:B------:R-:W-:Y:S01]  /*9ca0*/  @P5 STG.E.U16 desc[UR36][R4.64+0x42], R41 ;  /* 0x0000422904005986 */ /* 0x000fe2000c101524 */
[----:B------:R-:W-:Y:S01]  /*9cb0*/  ISETP.GT.AND P5, PT, R0, 0x29, P1 ;  /* 0x000000290000780c */ /* 0x000fe20000fa4270 */
[----:B0-----:R-:W-:Y:S01]  /*9cc0*/  @P0 IMAD.MOV.U32 R6, RZ, RZ, R12 ;  /* 0x000000ffff060224 */ /* 0x001fe200078e000c */
[----:B------:R-:W-:-:S05]  /*9cd0*/  @P0 MOV R7, R13 ;  /* 0x0000000d00070202 */ /* 0x000fca0000000f00 */
[----:B------:R0:W-:Y:S01]  /*9ce0*/  @P0 STG.E.U16 desc[UR36][R6.64+0x40], R42 ;  /* 0x0000402a06000986 */ /* 0x0001e2000c101524 */
[----:B------:R-:W-:Y:S01]  /*9cf0*/  ISETP.GT.AND P0, PT, R0, 0x28, P2 ;  /* 0x000000280000780c */ /* 0x000fe20001704270 */
[----:B0-----:R-:W-:Y:S02]  /*9d00*/  @P3 IMAD.MOV.U32 R6, RZ, RZ, R12 ;  /* 0x000000ffff063224 */ /* 0x001fe400078e000c */
[----:B------:R-:W-:-:S05]  /*9d10*/  @P3 IMAD.MOV.U32 R7, RZ, RZ, R13 ;  /* 0x000000ffff073224 */ /* 0x000fca00078e000d */
[----:B------:R0:W-:Y:S01]  /*9d20*/  @P3 STG.E.U16 desc[UR36][R6.64+0x42], R43 ;  /* 0x0000422b06003986 */ /* 0x0001e2000c101524 */
[----:B------:R-:W-:-:S03]  /*9d30*/  ISETP.GT.AND P3, PT, R0, 0x29, P2 ;  /* 0x000000290000780c */ /* 0x000fc60001764270 */
[----:B------:R-:W-:Y:S01]  /*9d40*/  @P4 STG.E.U16 desc[UR36][R4.64+0x50], R44 ;  /* 0x0000502c04004986 */ /* 0x000fe2000c101524 */
[----:B------:R-:W-:-:S03]  /*9d50*/  ISETP.GT.AND P4, PT, R0, 0x30, P1 ;  /* 0x000000300000780c */ /* 0x000fc60000f84270 */
[----:B------:R-:W-:Y:S01]  /*9d60*/  @P5 STG.E.U16 desc[UR36][R4.64+0x52], R45 ;  /* 0x0000522d04005986 */ /* 0x000fe2000c101524 */
[----:B------:R-:W-:Y:S01]  /*9d70*/  ISETP.GT.AND P5, PT, R0, 0x31, P1 ;  /* 0x000000310000780c */ /* 0x000fe20000fa4270 */
[----:B0-----:R-:W-:Y:S02]  /*9d80*/  @P0 IMAD.MOV.U32 R6, RZ, RZ, R12 ;  /* 0x000000ffff060224 */ /* 0x001fe400078e000c */
[----:B------:R-:W-:-:S05]  /*9d90*/  @P0 IMAD.MOV.U32 R7, RZ, RZ, R13 ;  /* 0x000000ffff070224 */ /* 0x000fca00078e000d */
        /* <DEDUP_REMOVED lines=9> */
[----:B------:R-:W-:Y:S02]  /*9e30*/  ISETP.GT.AND P5, PT, R0, 0x39, P1 ;  /* 0x000000390000780c */ /* 0x000fe40000fa4270 */
[----:B0-----:R-:W-:Y:S01]  /*9e40*/  @P0 MOV R6, R12 ;  /* 0x0000000c00060202 */ /* 0x001fe20000000f00 */
        /* <DEDUP_REMOVED lines=15> */
[----:B0-----:R-:W-:Y:S01]  /*9f40*/  @P3 IMAD.MOV.U32 R6, RZ, RZ, R12 ;  /* 0x000000ffff063224 */ /* 0x001fe200078e000c */
[----:B------:R-:W-:-:S05]  /*9f50*/  @P3 MOV R7, R13 ;  /* 0x0000000d00073202 */ /* 0x000fca0000000f00 */
        /* <DEDUP_REMOVED lines=21> */
[----:B------:R-:W-:Y:S02]  /*a0b0*/  ISETP.GT.AND P0, PT, R0, 0x50, P2 ;  /* 0x000000500000780c */ /* 0x000fe40001704270 */
[----:B0-----:R-:W-:Y:S01]  /*a0c0*/  @P3 MOV R6, R12 ;  /* 0x0000000c00063202 */ /* 0x001fe20000000f00 */
        /* <DEDUP_REMOVED lines=50> */
[C---:B------:R-:W-:Y:S02]  /*a3f0*/  ISETP.GT.AND P3, PT, R0.reuse, 0x78, P1 ;  /* 0x000000780000780c */ /* 0x040fe40000f64270 */
[C---:B------:R-:W-:Y:S01]  /*a400*/  ISETP.GT.AND P1, PT, R0.reuse, 0x79, P1 ;  /* 0x000000790000780c */ /* 0x040fe20000f24270 */
[----:B------:R-:W-:Y:S01]  /*a410*/  @P4 STG.E.U16 desc[UR36][R4.64+0xe0], R80 ;  /* 0x0000e05004004986 */ /* 0x000fe2000c101524 */
[----:B------:R-:W-:-:S03]  /*a420*/  ISETP.GT.AND P4, PT, R0, 0x71, P2 ;  /* 0x000000710000780c */ /* 0x000fc60001784270 */
[----:B------:R-:W-:Y:S01]  /*a430*/  @P5 STG.E.U16 desc[UR36][R4.64+0xe2], R81 ;  /* 0x0000e25104005986 */ /* 0x000fe2000c101524 */
[C---:B------:R-:W-:Y:S02]  /*a440*/  ISETP.GT.AND P5, PT, R0.reuse, 0x78, P2 ;  /* 0x000000780000780c */ /* 0x040fe400017a4270 */
[----:B------:R-:W-:Y:S01]  /*a450*/  ISETP.GT.AND P2, PT, R0, 0x79, P2 ;  /* 0x000000790000780c */ /* 0x000fe20001744270 */
[----:B0-----:R-:W-:Y:S02]  /*a460*/  @P0 IMAD.MOV.U32 R6, RZ, RZ, R12 ;  /* 0x000000ffff060224 */ /* 0x001fe400078e000c */
[----:B------:R-:W-:-:S05]  /*a470*/  @P0 IMAD.MOV.U32 R7, RZ, RZ, R13 ;  /* 0x000000ffff070224 */ /* 0x000fca00078e000d */
[----:B------:R0:W-:Y:S02]  /*a480*/  @P0 STG.E.U16 desc[UR36][R6.64+0xe0], R82 ;  /* 0x0000e05206000986 */ /* 0x0001e4000c101524 */
[----:B0-----:R-:W-:Y:S01]  /*a490*/  @P4 IMAD.MOV.U32 R6, RZ, RZ, R12 ;  /* 0x000000ffff064224 */ /* 0x001fe200078e000c */
[----:B------:R-:W-:-:S05]  /*a4a0*/  @P4 MOV R7, R13 ;  /* 0x0000000d00074202 */ /* 0x000fca0000000f00 */
[----:B------:R-:W-:Y:S04]  /*a4b0*/  @P4 STG.E.U16 desc[UR36][R6.64+0xe2], R83 ;  /* 0x0000e25306004986 */ /* 0x000fe8000c101524 */
[----:B------:R-:W-:Y:S04]  /*a4c0*/  @P3 STG.E.U16 desc[UR36][R4.64+0xf0], R84 ;  /* 0x0000f05404003986 */ /* 0x000fe8000c101524 */
[----:B------:R0:W-:Y:S02]  /*a4d0*/  @P1 STG.E.U16 desc[UR36][R4.64+0xf2], R85 ;  /* 0x0000f25504001986 */ /* 0x0001e4000c101524 */
[----:B0-----:R-:W-:-:S02]  /*a4e0*/  @P5 IMAD.MOV.U32 R4, RZ, RZ, R12 ;  /* 0x000000ffff045224 */ /* 0x001fc400078e000c */
[----:B------:R-:W-:-:S05]  /*a4f0*/  @P5 IMAD.MOV.U32 R5, RZ, RZ, R13 ;  /* 0x000000ffff055224 */ /* 0x000fca00078e000d */
[----:B------:R0:W-:Y:S04]  /*a500*/  @P5 STG.E.U16 desc[UR36][R4.64+0xf0], R86 ;  /* 0x0000f05604005986 */ /* 0x0001e8000c101524 */
[----:B------:R0:W-:Y:S02]  /*a510*/  @P2 STG.E.U16 desc[UR36][R12.64+0xf2], R87 ;  /* 0x0000f2570c002986 */ /* 0x0001e4000c101524 */
.L_x_280:
[----:B------:R-:W-:Y:S05]  /*a520*/  BSYNC B0 ;  /* 0x0000000000007941 */ /* 0x000fea0003800000 */
.L_x_28:
[----:B------:R-:W-:Y:S01]  /*a530*/  ULDC UR4, c[0x0][0xc] ;  /* 0x0000030000047ab9 */ /* 0x000fe20000000800 */
[----:B------:R-:W-:Y:S01]  /*a540*/  ULDC UR5, c[0x0][0x10] ;  /* 0x0000040000057ab9 */ /* 0x000fe20000000800 */
[----:B0-----:R-:W0:Y:S01]  /*a550*/  LDC R3, c[0x0][0x14] ;  /* 0x00000500ff037b82 */ /* 0x001e220000000800 */
[----:B------:R-:W-:Y:S01]  /*a560*/  UIMAD.WIDE.U32 UR4, UR4, UR5, URZ ;  /* 0x00000005040472a5 */ /* 0x000fe2000f8e003f */
[----:B------:R-:W-:Y:S01]  /*a570*/  PRMT R0, RZ, 0x7610, R0 ;  /* 0x00007610ff007816 */ /* 0x000fe20000000000 */
[----:B------:R-:W-:Y:S02]  /*a580*/  IMAD.MOV.U32 R153, RZ, RZ, -0x1 ;  /* 0xffffffffff997424 */ /* 0x000fe400078e00ff */
[----:B------:R-:W-:Y:S02]  /*a590*/  IMAD.MOV.U32 R23, RZ, RZ, -0x1 ;  /* 0xffffffffff177424 */ /* 0x000fe400078e00ff */
[----:B0-----:R-:W-:-:S04]  /*a5a0*/  IMAD.WIDE.U32 R16, R3, UR4, R16 ;  /* 0x0000000403107c25 */ /* 0x001fc8000f8e0010 */
[----:B------:R-:W-:Y:S01]  /*a5b0*/  IMAD R3, R3, UR5, RZ ;  /* 0x0000000503037c24 */ /* 0x000fe2000f8e02ff */
[----:B------:R-:W-:Y:S02]  /*a5c0*/  ULDC.64 UR4, c[0x0][0x650] ;  /* 0x0001940000047ab9 */ /* 0x000fe40000000a00 */
[----:B------:R-:W-:Y:S01]  /*a5d0*/  ISETP.GE.U32.AND P0, PT, R16, UR4, PT ;  /* 0x0000000410007c0c */ /* 0x000fe2000bf06070 */
[----:B------:R-:W-:-:S05]  /*a5e0*/  IMAD.IADD R17, R17, 0x1, R3 ;  /* 0x0000000111117824 */ /* 0x000fca00078e0203 */
[----:B------:R-:W-:-:S13]  /*a5f0*/  ISETP.GE.U32.AND.EX P0, PT, R17, UR5, PT, P0 ;  /* 0x0000000511007c0c */ /* 0x000fda000bf06100 */
[----:B------:R-:W-:Y:S05]  /*a600*/  @P0 BRA `(.L_x_281) ;  /* 0x0000000400640947 */ /* 0x000fea0003800000 */
[----:B------:R-:W0:Y:S01]  /*a610*/  S2R R12, SR_CTAID.X ;  /* 0x00000000000c7919 */ /* 0x000e220000002500 */
[----:B-12---:R-:W1:Y:S01]  /*a620*/  LDC.64 R10, c[0x0][0x628] ;  /* 0x00018a00ff0a7b82 */ /* 0x006e620000000a00 */
[----:B------:R-:W-:Y:S01]  /*a630*/  ULDC UR4, c[0x0][0x150] ;  /* 0x0000540000047ab9 */ /* 0x000fe20000000800 */
[----:B------:R-:W-:Y:S01]  /*a640*/  IMAD.MOV.U32 R8, RZ, RZ, R16 ;  /* 0x000000ffff087224 */ /* 0x000fe200078e0010 */
[----:B------:R-:W2:Y:S01]  /*a650*/  S2R R24, SR_CTAID.Y ;  /* 0x0000000000187919 */ /* 0x000ea20000002600 */
[----:B------:R-:W-:-:S04]  /*a660*/  MOV R9, R17 ;  /* 0x0000001100097202 */ /* 0x000fc80000000f00 */
[----:B------:R-:W2:Y:S08]  /*a670*/  LDC R21, c[0x0][0x144] ;  /* 0x00005100ff157b82 */ /* 0x000eb00000000800 */
[----:B------:R-:W2:Y:S08]  /*a680*/  LDC R0, c[0x0][0x630] ;  /* 0x00018c00ff007b82 */ /* 0x000eb00000000800 */
[----:B------:R-:W2:Y:S01]  /*a690*/  LDC.64 R14, c[0x0][0x620] ;  /* 0x00018800ff0e7b82 */ /* 0x000ea20000000a00 */
[----:B-1----:R-:W-:-:S04]  /*a6a0*/  ISETP.NE.U32.AND P0, PT, R10, RZ, PT ;  /* 0x000000ff0a00720c */ /* 0x002fc80003f05070 */
[----:B------:R-:W-:Y:S02]  /*a6b0*/  ISETP.NE.AND.EX P0, PT, R11, RZ, PT, P0 ;  /* 0x000000ff0b00720c */ /* 0x000fe40003f05300 */
[----:B0-----:R-:W-:-:S05]  /*a6c0*/  I2FP.F32.U32 R3, R12 ;  /* 0x0000000c00037245 */ /* 0x001fca0000201000 */
[----:B------:R-:W-:-:S04]  /*a6d0*/  FMUL R3, R3, UR4 ;  /* 0x0000000403037c20 */ /* 0x000fc80008400000 */
[----:B------:R0:W1:Y:S02]  /*a6e0*/  F2I.U32.TRUNC.NTZ R20, R3 ;  /* 0x0000000300147305 */ /* 0x000064000020f000 */
[----:B------:R-:W-:Y:S05]  /*a6f0*/  @!P0 BRA `(.L_x_282) ;  /* 0x0000000000288947 */ /* 0x000fea0003800000 */
[----:B0-----:R-:W0:Y:S02]  /*a700*/  LDC R3, c[0x0][0x634] ;  /* 0x00018d00ff037b82 */ /* 0x001e240000000800 */
[----:B0-----:R-:W-:-:S05]  /*a710*/  IADD3 R3, P0, R16, R3, RZ ;  /* 0x0000000310037210 */ /* 0x001fca0007f1e0ff */
[----:B------:R-:W-:-:S04]  /*a720*/  IMAD.X R13, RZ, RZ, R17, P0 ;  /* 0x000000ffff0d7224 */ /* 0x000fc800000e0611 */
[----:B------:R-:W-:-:S04]  /*a730*/  IMAD.WIDE.U32 R4, R13, R10, RZ ;  /* 0x0000000a0d047225 */ /* 0x000fc800078e00ff */
[----:B------:R-:W-:-:S04]  /*a740*/  IMAD.WIDE.U32 R6, P0, R3, R11, R4 ;  /* 0x0000000b03067225 */ /* 0x000fc80007800004 */
[----:B------:R-:W-:-:S04]  /*a750*/  IMAD.WIDE.U32 R4, R3, R10, RZ ;  /* 0x0000000a03047225 */ /* 0x000fc800078e00ff */
[----:B------:R-:W-:Y:S01]  /*a760*/  IMAD.X R9, RZ, RZ, RZ, P0 ;  /* 0x000000ffff097224 */ /* 0x000fe200000e06ff */
[----:B------:R-:W-:Y:S01]  /*a770*/  IADD3 RZ, P0, R5, R6, RZ ;  /* 0x0000000605ff7210 */ /* 0x000fe20007f1e0ff */
[----:B------:R-:W-:-:S04]  /*a780*/  IMAD.MOV.U32 R8, RZ, RZ, R7 ;  /* 0x000000ffff087224 */ /* 0x000fc800078e0007 */
[----:B------:R-:W-:-:S08]  /*a790*/  IMAD.WIDE.U32.X R8, R13, R11, R8, P0 ;  /* 0x0000000b0d087225 */ /* 0x000fd000000e0408 */
.L_x_282:
[----:B------:R-:W3:Y:S01]  /*a7a0*/  LDC.64 R28, c[0x0][0x640] ;  /* 0x00019000ff1c7b82 */ /* 0x000ee20000000a00 */
[-CC-:B--2---:R-:W-:Y:S01]  /*a7b0*/  SHF.R.U64 R23, R8, R0.reuse, R9.reuse ;  /* 0x0000000008177219 */ /* 0x184fe20000001209 */
[----:B-1----:R-:W-:Y:S01]  /*a7c0*/  IMAD.MOV R20, RZ, RZ, -R20 ;  /* 0x000000ffff147224 */ /* 0x002fe200078e0a14 */
[----:B------:R-:W-:Y:S01]  /*a7d0*/  SHF.R.U32.HI R0, RZ, R0, R9 ;  /* 0x00000000ff007219 */ /* 0x000fe20000011609 */
[----:B------:R-:W-:Y:S01]  /*a7e0*/  ULDC UR4, c[0x0][0x154] ;  /* 0x0000550000047ab9 */ /* 0x000fe20000000800 */
[----:B0-----:R-:W-:Y:S01]  /*a7f0*/  IADD3 R3, P0, RZ, -R23, RZ ;  /* 0x80000017ff037210 */ /* 0x001fe20007f1e0ff */
[----:B------:R-:W-:Y:S02]  /*a800*/  IMAD R21, R21, R20, R12 ;  /* 0x0000001415157224 */ /* 0x000fe400078e020c */
[----:B------:R-:W0:Y:S01]  /*a810*/  LDC R6, c[0x0][0x618] ;  /* 0x00018600ff067b82 */ /* 0x000e220000000800 */
[----:B------:R-:W-:Y:S02]  /*a820*/  IMAD.MOV.U32 R7, RZ, RZ, 0x1 ;  /* 0x00000001ff077424 */ /* 0x000fe400078e00ff */
[----:B------:R-:W-:-:S04]  /*a830*/  IMAD.X R5, RZ, RZ, ~R0, P0 ;  /* 0x000000ffff057224 */ /* 0x000fc800000e0e00 */
[-C--:B------:R-:W-:Y:S01]  /*a840*/  IMAD R0, R5, R14.reuse, RZ ;  /* 0x0000000e05007224 */ /* 0x080fe200078e02ff */
[----:B------:R-:W1:Y:S01]  /*a850*/  LDC R8, c[0x0][0x608] ;  /* 0x00018200ff087b82 */ /* 0x000e620000000800 */
[----:B------:R-:W-:-:S04]  /*a860*/  IMAD.WIDE.U32 R4, R3, R14, R16 ;  /* 0x0000000e03047225 */ /* 0x000fc800078e0010 */
[----:B------:R-:W-:Y:S01]  /*a870*/  IMAD R3, R3, R15, R0 ;  /* 0x0000000f03037224 */ /* 0x000fe200078e0200 */
[----:B------:R-:W-:Y:S02]  /*a880*/  I2FP.F32.U32 R0, R24 ;  /* 0x0000001800007245 */ /* 0x000fe40000201000 */
[----:B------:R-:W2:Y:S01]  /*a890*/  LDC R26, c[0x0][0x658] ;  /* 0x00019600ff1a7b82 */ /* 0x000ea20000000800 */
[----:B------:R-:W-:Y:S01]  /*a8a0*/  IMAD.IADD R3, R5, 0x1, R3 ;  /* 0x0000000105037824 */ /* 0x000fe200078e0203 */
[----:B---3--:R-:W-:Y:S01]  /*a8b0*/  ISETP.NE.U32.AND P0, PT, R28, RZ, PT ;  /* 0x000000ff1c00720c */ /* 0x008fe20003f05070 */
[----:B------:R-:W-:Y:S01]  /*a8c0*/  FMUL R0, R0, UR4 ;  /* 0x0000000400007c20 */ /* 0x000fe20008400000 */
[----:B------:R-:W-:Y:S02]  /*a8d0*/  MOV R5, 0xffffffff ;  /* 0xffffffff00057802 */ /* 0x000fe40000000f00 */
[----:B------:R-:W-:Y:S01]  /*a8e0*/  ISETP.NE.AND.EX P0, PT, R29, RZ, PT, P0 ;  /* 0x000000ff1d00720c */ /* 0x000fe20003f05300 */
[----:B------:R3:W2:Y:S01]  /*a8f0*/  F2I.U32.TRUNC.NTZ R13, R0 ;  /* 0x00000000000d7305 */ /* 0x0006a2000020f000 */
[----:B------:R-:W3:Y:S01]  /*a900*/  LDC R15, c[0x0][0x148] ;  /* 0x00005200ff0f7b82 */ /* 0x000ee20000000800 */
[----:B0-----:R-:W-:-:S02]  /*a910*/  SHF.R.U64 R12, R4, R6, R3 ;  /* 0x00000006040c7219 */ /* 0x001fc40000001203 */
[----:B------:R-:W-:-:S05]  /*a920*/  SHF.R.U32.HI R3, RZ, R6, R3 ;  /* 0x00000006ff037219 */ /* 0x000fca0000011603 */
[----:B------:R-:W0:Y:S01]  /*a930*/  LDC R20, c[0x0][0x600] ;  /* 0x00018000ff147b82 */ /* 0x000e220000000800 */
[-CC-:B-1----:R-:W-:Y:S02]  /*a940*/  SHF.R.U64 R10, R12, R8.reuse, R3.reuse ;  /* 0x000000080c0a7219 */ /* 0x182fe40000001203 */
[----:B------:R-:W-:-:S05]  /*a950*/  SHF.R.U32.HI R3, RZ, R8, R3 ;  /* 0x00000008ff037219 */ /* 0x000fca0000011603 */
[----:B------:R-:W1:Y:S01]  /*a960*/  LDC R27, c[0x0][0x648] ;  /* 0x00019200ff1b7b82 */ /* 0x000e620000000800 */
[-C--:B--2---:R-:W-:Y:S02]  /*a970*/  SHF.L.U32 R4, R5, R26.reuse, RZ ;  /* 0x0000001a05047219 */ /* 0x084fe400000006ff */
[--C-:B------:R-:W-:Y:S02]  /*a980*/  SHF.R.U64 R14, R10, R26, R3.reuse ;  /* 0x0000001a0a0e7219 */ /* 0x100fe40000001203 */
[----:B------:R-:W-:Y:S02]  /*a990*/  LOP3.LUT R25, RZ, R4, RZ, 0x33, !PT ;  /* 0x00000004ff197212 */ /* 0x000fe400078e33ff */
[-C--:B------:R-:W-:Y:S01]  /*a9a0*/  SHF.R.U32.HI R5, RZ, R26.reuse, R3 ;  /* 0x0000001aff057219 */ /* 0x080fe20000011603 */
[----:B------:R-:W2:Y:S01]  /*a9b0*/  LDC R30, c[0x0][0x638] ;  /* 0x00018e00ff1e7b82 */ /* 0x000ea20000000800 */
[----:B------:R-:W-:Y:S01]  /*a9c0*/  SHF.L.U32 R152, R7, R26, RZ ;  /* 0x0000001a07987219 */ /* 0x000fe200000006ff */
[----:B------:R-:W-:-:S06]  /*a9d0*/  IMAD.MOV.U32 R4, RZ, RZ, R14 ;  /* 0x000000ffff047224 */ /* 0x000fcc00078e000e */
[----:B------:R-:W0:Y:S01]  /*a9e0*/  LDC R31, c[0x0][0x610] ;  /* 0x00018400ff1f7b82 */ /* 0x000e220000000800 */
[----:B------:R-:W-:Y:S05]  /*a9f0*/  @!P0 BRA `(.L_x_283) ;  /* 0x0000000000288947 */ /* 0x000fea0003800000 */
[----:B------:R-:W4:Y:S02]  /*aa00*/  LDC R3, c[0x0][0x64c] ;  /* 0x00019300ff037b82 */ /* 0x000f240000000800 */
[----:B----4-:R-:W-:-:S05]  /*aa10*/  IADD3 R3, P0, R14, R3, RZ ;  /* 0x000000030e037210 */ /* 0x010fca0007f1e0ff */
        /* <DEDUP_REMOVED lines=8> */
.L_x_283:
[----:B------:R-:W-:Y:S01]  /*aaa0*/  ISETP.NE.AND P0, PT, R2, 0x1, PT ;  /* 0x000000010200780c */ /* 0x000fe20003f05270 */
[----:B------:R-:W-:Y:S01]  /*aab0*/  IMAD.MOV R13, RZ, RZ, -R13 ;  /* 0x000000ffff0d7224 */ /* 0x000fe200078e0a0d */
[----:B-1-3--:R-:W-:Y:S01]  /*aac0*/  SHF.R.U64 R0, R4, R27, R5 ;  /* 0x0000001b04007219 */ /* 0x00afe20000001205 */
[----:B------:R-:W-:Y:S01]  /*aad0*/  IMAD.MOV.U32 R4, RZ, RZ, 0x1 ;  /* 0x00000001ff047424 */ /* 0x000fe200078e00ff */
[----:B------:R-:W-:Y:S02]  /*aae0*/  LOP3.LUT R5, R10, R25, RZ, 0xc0, !PT ;  /* 0x000000190a057212 */ /* 0x000fe400078ec0ff */
[----:B0-----:R-:W-:Y:S01]  /*aaf0*/  IADD3 R7, R20, -0x1, RZ ;  /* 0xffffffff14077810 */ /* 0x001fe20007ffe0ff */
[----:B------:R-:W-:Y:S02]  /*ab00*/  IMAD.MOV R3, RZ, RZ, -R0 ;  /* 0x000000ffff037224 */ /* 0x000fe400078e0a00 */
[----:B------:R-:W-:Y:S01]  /*ab10*/  IMAD R152, R152, R0, R5 ;  /* 0x0000000098987224 */ /* 0x000fe200078e0205 */
[----:B------:R-:W-:Y:S01]  /*ab20*/  LOP3.LUT R5, R12, R7, RZ, 0xc0, !PT ;  /* 0x000000070c057212 */ /* 0x000fe200078ec0ff */
[----:B--2---:R-:W-:-:S02]  /*ab30*/  IMAD R0, R3, R30, R14 ;  /* 0x0000001e03007224 */ /* 0x004fc400078e020e */
[----:B------:R-:W-:Y:S02]  /*ab40*/  @P0 IMAD R21, R15, R13, R24 ;  /* 0x0000000d0f150224 */ /* 0x000fe400078e0218 */
[----:B------:R-:W-:Y:S01]  /*ab50*/  IMAD R3, R0, R20, R5 ;  /* 0x0000001400037224 */ /* 0x000fe200078e0205 */
[----:B------:R-:W-:Y:S01]  /*ab60*/  PRMT R0, R4, 0x7610, R0 ;  /* 0x0000761004007816 */ /* 0x000fe20000000000 */
[----:B------:R-:W-:-:S05]  /*ab70*/  IMAD R152, R152, R31, R21 ;  /* 0x0000001f98987224 */ /* 0x000fca00078e0215 */
[----:B------:R-:W-:Y:S02]  /*ab80*/  SEL R153, R3, R152, !P0 ;  /* 0x0000009803997207 */ /* 0x000fe40004000000 */
[----:B------:R-:W-:-:S07]  /*ab90*/  SEL R152, R152, R3, !P0 ;  /* 0x0000000398987207 */ /* 0x000fce0004000000 */
.L_x_281:
[----:B------:R-:W-:-:S13]  /*aba0*/  LOP3.LUT P0, RZ, R0, 0xff, RZ, 0xc0, !PT ;  /* 0x000000ff00ff7812 */ /* 0x000fda000780c0ff */
[----:B------:R-:W-:Y:S05]  /*abb0*/  @P0 BRA `(.L_x_284) ;  /* 0xffffff6000dc0947 */ /* 0x000fea000383ffff */
[----:B------:R-:W-:Y:S05]  /*abc0*/  EXIT ;  /* 0x000000000000794d */ /* 0x000fea0003800000 */
.L_x_3:
[----:B0-----:R-:W-:Y:S01]  /*abd0*/  ULDC.64 UR4, c[0x0][0x650] ;  /* 0x0001940000047ab9 */ /* 0x001fe20000000a00 */
        /* <DEDUP_REMOVED lines=8> */
[----:B------:R-:W-:Y:S01]  /*ac60*/  IMAD.MOV.U32 R10, RZ, RZ, R16 ;  /* 0x000000ffff0a7224 */ /* 0x000fe200078e0010 */
[----:B------:R-:W-:-:S06]  /*ac70*/  MOV R11, R17 ;  /* 0x00000011000b7202 */ /* 0x000fcc0000000f00 */
        /* <DEDUP_REMOVED lines=15> */
.L_x_286:
[--C-:B------:R-:W-:Y:S01]  /*ad70*/  SHF.R.U64 R12, R10, R14, R11.reuse ;  /* 0x0000000e0a0c7219 */ /* 0x100fe2000000120b */
[----:B------:R-:W0:Y:S01]  /*ad80*/  LDC R22, c[0x0][0x618] ;  /* 0x00018600ff167b82 */ /* 0x000e220000000800 */
[----:B------:R-:W-:Y:S01]  /*ad90*/  I2FP.F32.U32 R6, R4 ;  /* 0x0000000400067245 */ /* 0x000fe20000201000 */
[----:B------:R-:W-:Y:S01]  /*ada0*/  ULDC UR4, c[0x0][0x150] ;  /* 0x0000540000047ab9 */ /* 0x000fe20000000800 */
[----:B------:R-:W-:Y:S02]  /*adb0*/  SHF.R.U32.HI R5, RZ, R14, R11 ;  /* 0x0000000eff057219 */ /* 0x000fe4000001160b */
[----:B------:R-:W-:Y:S01]  /*adc0*/  IADD3 R9, P0, RZ, -R12, RZ ;  /* 0x8000000cff097210 */ /* 0x000fe20007f1e0ff */
[----:B------:R-:W-:Y:S01]  /*add0*/  FMUL R11, R6, UR4 ;  /* 0x00000004060b7c20 */ /* 0x000fe20008400000 */
[----:B------:R-:W-:Y:S01]  /*ade0*/  ULDC UR4, c[0x0][0x154] ;  /* 0x0000550000047ab9 */ /* 0x000fe20000000800 */
[----:B------:R-:W1:Y:S02]  /*adf0*/  LDC.64 R24, c[0x0][0x640] ;  /* 0x00019000ff187b82 */ /* 0x000e640000000a00 */
[----:B------:R-:W-:-:S02]  /*ae00*/  IMAD.X R5, RZ, RZ, ~R5, P0 ;  /* 0x000000ffff057224 */ /* 0x000fc400000e0e05 */
[----:B------:R-:W2:Y:S01]  /*ae10*/  F2I.U32.TRUNC.NTZ R11, R11 ;  /* 0x0000000b000b7305 */ /* 0x000ea2000020f000 */
[----:B------:R-:W-:-:S03]  /*ae20*/  IMAD.WIDE.U32 R6, R9, R20, R16 ;  /* 0x0000001409067225 */ /* 0x000fc600078e0010 */
[----:B------:R-:W3:Y:S01]  /*ae30*/  LDC R13, c[0x0][0x144] ;  /* 0x00005100ff0d7b82 */ /* 0x000ee20000000800 */
[----:B------:R-:W-:-:S04]  /*ae40*/  IMAD R8, R5, R20, RZ ;  /* 0x0000001405087224 */ /* 0x000fc800078e02ff */
[----:B------:R-:W-:Y:S01]  /*ae50*/  IMAD R5, R9, R21, R8 ;  /* 0x0000001509057224 */ /* 0x000fe200078e0208 */
[----:B------:R-:W-:Y:S02]  /*ae60*/  MOV R8, 0xffffffff ;  /* 0xffffffff00087802 */ /* 0x000fe40000000f00 */
[----:B------:R-:W4:Y:S01]  /*ae70*/  LDC R14, c[0x0][0x608] ;  /* 0x00018200ff0e7b82 */ /* 0x000f220000000800 */
[----:B------:R-:W-:Y:S01]  /*ae80*/  IMAD.IADD R5, R7, 0x1, R5 ;  /* 0x0000000107057824 */ /* 0x000fe200078e0205 */
[----:B------:R-:W-:-:S04]  /*ae90*/  I2FP.F32.U32 R7, R3 ;  /* 0x0000000300077245 */ /* 0x000fc80000201000 */
[-C--:B0-----:R-:W-:Y:S01]  /*aea0*/  SHF.R.U64 R10, R6, R22.reuse, R5 ;  /* 0x00000016060a7219 */ /* 0x081fe20000001205 */
[----:B--2---:R-:W-:Y:S01]  /*aeb0*/  IMAD.MOV R6, RZ, RZ, -R11 ;  /* 0x000000ffff067224 */ /* 0x004fe200078e0a0b */
[----:B------:R-:W0:Y:S01]  /*aec0*/  LDC R9, c[0x0][0x658] ;  /* 0x00019600ff097b82 */ /* 0x000e220000000800 */
[----:B-1----:R-:W-:Y:S01]  /*aed0*/  ISETP.NE.U32.AND P0, PT, R24, RZ, PT ;  /* 0x000000ff1800720c */ /* 0x002fe20003f05070 */
[----:B------:R-:W-:Y:S01]  /*aee0*/  FMUL R7, R7, UR4 ;  /* 0x0000000407077c20 */ /* 0x000fe20008400000 */
[----:B------:R-:W-:Y:S02]  /*aef0*/  SHF.R.U32.HI R5, RZ, R22, R5 ;  /* 0x00000016ff057219 */ /* 0x000fe40000011605 */
[----:B------:R-:W-:-:S03]  /*af00*/  ISETP.NE.AND.EX P0, PT, R25, RZ, PT, P0 ;  /* 0x000000ff1900720c */ /* 0x000fc60003f05300 */
[----:B------:R-:W1:Y:S01]  /*af10*/  LDC R20, c[0x0][0x148] ;  /* 0x00005200ff147b82 */ /* 0x000e620000000800 */
[----:B---3--:R-:W-:Y:S02]  /*af20*/  IMAD R23, R13, R6, R4 ;  /* 0x000000060d177224 */ /* 0x008fe400078e0204 */
[----:B------:R-:W-:-:S05]  /*af30*/  IMAD.MOV.U32 R6, RZ, RZ, 0x1 ;  /* 0x00000001ff067424 */ /* 0x000fca00078e00ff */
[----:B------:R-:W2:Y:S01]  /*af40*/  LDC R21, c[0x0][0x600] ;  /* 0x00018000ff157b82 */ /* 0x000ea20000000800 */
[-CC-:B----4-:R-:W-:Y:S02]  /*af50*/  SHF.R.U64 R13, R10, R14.reuse, R5.reuse ;  /* 0x0000000e0a0d7219 */ /* 0x190fe40000001205 */
[----:B------:R-:W-:Y:S02]  /*af60*/  SHF.R.U32.HI R4, RZ, R14, R5 ;  /* 0x0000000eff047219 */ /* 0x000fe40000011605 */
[----:B------:R3:W4:Y:S03]  /*af70*/  F2I.U32.TRUNC.NTZ R14, R7 ;  /* 0x00000007000e7305 */ /* 0x000726000020f000 */
[----:B------:R-:W1:Y:S01]  /*af80*/  LDC R26, c[0x0][0x648] ;  /* 0x00019200ff1a7b82 */ /* 0x000e620000000800 */
[-C--:B0-----:R-:W-:Y:S02]  /*af90*/  SHF.R.U64 R15, R13, R9.reuse, R4 ;  /* 0x000000090d0f7219 */ /* 0x081fe40000001204 */
[----:B------:R-:W-:-:S02]  /*afa0*/  SHF.L.U32 R8, R8, R9, RZ ;  /* 0x0000000908087219 */ /* 0x000fc400000006ff */
[-C--:B------:R-:W-:Y:S01]  /*afb0*/  SHF.R.U32.HI R5, RZ, R9.reuse, R4 ;  /* 0x00000009ff057219 */ /* 0x080fe20000011604 */
[----:B------:R-:W-:Y:S01]  /*afc0*/  IMAD.MOV.U32 R4, RZ, RZ, R15 ;  /* 0x000000ffff047224 */ /* 0x000fe200078e000f */
[----:B------:R-:W-:Y:S01]  /*afd0*/  SHF.L.U32 R22, R6, R9, RZ ;  /* 0x0000000906167219 */ /* 0x000fe200000006ff */
[----:B------:R-:W0:Y:S01]  /*afe0*/  LDC R27, c[0x0][0x638] ;  /* 0x00018e00ff1b7b82 */ /* 0x000e220000000800 */
[----:B------:R-:W-:-:S07]  /*aff0*/  LOP3.LUT R28, RZ, R8, RZ, 0x33, !PT ;  /* 0x00000008ff1c7212 */ /* 0x000fce00078e33ff */
[----:B------:R-:W0:Y:S01]  /*b000*/  LDC R29, c[0x0][0x610] ;  /* 0x00018400ff1d7b82 */ /* 0x000e220000000800 */
[----:B---34-:R-:W-:Y:S05]  /*b010*/  @!P0 BRA `(.L_x_287) ;  /* 0x0000000000288947 */ /* 0x018fea0003800000 */
[----:B------:R-:W3:Y:S02]  /*b020*/  LDC R4, c[0x0][0x64c] ;  /* 0x00019300ff047b82 */ /* 0x000ee40000000800 */
[----:B---3--:R-:W-:-:S05]  /*b030*/  IADD3 R9, P0, R15, R4, RZ ;  /* 0x000000040f097210 */ /* 0x008fca0007f1e0ff */
        /* <DEDUP_REMOVED lines=8> */
.L_x_287:
[----:B------:R-:W-:Y:S01]  /*b0c0*/  ISETP.NE.AND P0, PT, R2, 0x1, PT ;  /* 0x000000010200780c */ /* 0x000fe20003f05270 */
[----:B------:R-:W-:Y:S01]  /*b0d0*/  IMAD.MOV R14, RZ, RZ, -R14 ;  /* 0x000000ffff0e7224 */ /* 0x000fe200078e0a0e */
[----:B-1----:R-:W-:Y:S01]  /*b0e0*/  SHF.R.U64 R5, R4, R26, R5 ;  /* 0x0000001a04057219 */ /* 0x002fe20000001205 */
[----:B------:R-:W-:Y:S01]  /*b0f0*/  IMAD.MOV.U32 R8, RZ, RZ, R12 ;  /* 0x000000ffff087224 */ /* 0x000fe200078e000c */
[----:B------:R-:W-:Y:S02]  /*b100*/  LOP3.LUT R4, R13, R28, RZ, 0xc0, !PT ;  /* 0x0000001c0d047212 */ /* 0x000fe400078ec0ff */
[----:B--2---:R-:W-:Y:S01]  /*b110*/  IADD3 R7, R21, -0x1, RZ ;  /* 0xffffffff15077810 */ /* 0x004fe20007ffe0ff */
[----:B------:R-:W-:Y:S02]  /*b120*/  IMAD.MOV R6, RZ, RZ, -R5 ;  /* 0x000000ffff067224 */ /* 0x000fe400078e0a05 */
[----:B------:R-:W-:Y:S01]  /*b130*/  IMAD R4, R22, R5, R4 ;  /* 0x0000000516047224 */ /* 0x000fe200078e0204 */
[----:B------:R-:W-:-:S03]  /*b140*/  LOP3.LUT R10, R10, R7, RZ, 0xc0, !PT ;  /* 0x000000070a0a7212 */ /* 0x000fc600078ec0ff */
[----:B------:R-:W-:Y:S02]  /*b150*/  @P0 IMAD R23, R20, R14, R3 ;  /* 0x0000000e14170224 */ /* 0x000fe400078e0203 */
[----:B0-----:R-:W-:Y:S02]  /*b160*/  IMAD R3, R6, R27, R15 ;  /* 0x0000001b06037224 */ /* 0x001fe400078e020f */
[----:B------:R-:W-:Y:S02]  /*b170*/  IMAD R7, R4, R29, R23 ;  /* 0x0000001d04077224 */ /* 0x000fe400078e0217 */
[----:B------:R-:W-:Y:S02]  /*b180*/  IMAD R4, R3, R21, R10 ;  /* 0x0000001503047224 */ /* 0x000fe400078e020a */
[----:B------:R-:W-:-:S03]  /*b190*/  IMAD.MOV.U32 R6, RZ, RZ, 0x1 ;  /* 0x00000001ff067424 */ /* 0x000fc600078e00ff */
[----:B------:R-:W-:Y:S02]  /*b1a0*/  SEL R9, R4, R7, !P0 ;  /* 0x0000000704097207 */ /* 0x000fe40004000000 */
[----:B------:R-:W-:-:S07]  /*b1b0*/  SEL R7, R7, R4, !P0 ;  /* 0x0000000407077207 */ /* 0x000fce0004000000 */
.L_x_285:
[----:B------:R-:W-:-:S08]  /*b1c0*/  NOP ;  /* 0x0000000000007918 */ /* 0x000fd00000000000 */
[----:B------:R-:W0:-:S00]  /*b1d0*/  USETMAXREG.DEALLOC.CTAPOOL 0x28 ;  /* 0x00000028000079c8 */ /* 0x000e0000080e0500 */
[----:B0-----:R-:W-:-:S13]  /*b1e0*/  ISETP.NE.AND P0, PT, R0, RZ, PT ;  /* 0x000000ff0000720c */ /* 0x001fda0003f05270 */
[----:B------:R-:W-:Y:S05]  /*b1f0*/  @P0 EXIT ;  /* 0x000000000000094d */ /* 0x000fea0003800000 */
[----:B------:R-:W-:Y:S01]  /*b200*/  LOP3.LUT P0, RZ, R6, 0xff, RZ, 0xc0, !PT ;  /* 0x000000ff06ff7812 */ /* 0x000fe2000780c0ff */
[----:B------:R-:W-:Y:S02]  /*b210*/  IMAD.MOV.U32 R3, RZ, RZ, 0x1 ;  /* 0x00000001ff037424 */ /* 0x000fe400078e00ff */
[----:B------:R-:W-:-:S10]  /*b220*/  IMAD.MOV.U32 R0, RZ, RZ, RZ ;  /* 0x000000ffff007224 */ /* 0x000fd400078e00ff */
[----:B------:R-:W-:Y:S05]  /*b230*/  @!P0 BRA `(.L_x_288) ;  /* 0x0000000c00548947 */ /* 0x000fea0003800000 */
[----:B------:R-:W0:Y:S01]  /*b240*/  LDC R0, c[0x0][0x28c] ;  /* 0x0000a300ff007b82 */ /* 0x000e220000000800 */
[----:B------:R-:W-:Y:S01]  /*b250*/  ULDC UR5, c[0x0][0x658] ;  /* 0x0001960000057ab9 */ /* 0x000fe20000000800 */
[----:B------:R-:W-:Y:S01]  /*b260*/  UMOV UR7, 0xffffffff ;  /* 0xffffffff00077882 */ /* 0x000fe20000000000 */
[----:B------:R-:W-:Y:S01]  /*b270*/  ULDC UR6, c[0x0][0xc] ;  /* 0x0000030000067ab9 */ /* 0x000fe20000000800 */
[----:B------:R-:W-:Y:S01]  /*b280*/  USHF.L.U32 UR9, UR7, UR5, URZ ;  /* 0x0000000507097299 */ /* 0x000fe2000800063f */
[C---:B------:R-:W-:Y:S01]  /*b290*/  LOP3.LUT P2, RZ, R18.reuse, 0x7f, RZ, 0xc0, !PT ;  /* 0x0000007f12ff7812 */ /* 0x040fe2000784c0ff */
[----:B------:R-:W-:Y:S01]  /*b2a0*/  UMOV UR8, 0x1 ;  /* 0x0000000100087882 */ /* 0x000fe20000000000 */
[----:B------:R-:W-:Y:S01]  /*b2b0*/  ULDC UR7, c[0x0][0x10] ;  /* 0x0000040000077ab9 */ /* 0x000fe20000000800 */
[----:B------:R-:W-:Y:S01]  /*b2c0*/  LOP3.LUT P0, RZ, R18, 0x1f, RZ, 0xc0, !PT ;  /* 0x0000001f12ff7812 */ /* 0x000fe2000780c0ff */
[----:B------:R-:W-:Y:S01]  /*b2d0*/  UIMAD.WIDE.U32 UR6, UR6, UR7, URZ ;  /* 0x00000007060672a5 */ /* 0x000fe2000f8e003f */
[----:B------:R-:W-:Y:S01]  /*b2e0*/  BSSY B0, `(.L_x_288) ;  /* 0x00000ca000007945 */ /* 0x000fe20003800000 */
[----:B------:R-:W-:Y:S01]  /*b2f0*/  USHF.L.U32 UR5, UR8, UR5, URZ ;  /* 0x0000000508057299 */ /* 0x000fe2000800063f */
[----:B------:R-:W-:Y:S01]  /*b300*/  MOV R11, 0x1 ;  /* 0x00000001000b7802 */ /* 0x000fe20000000f00 */
[----:B------:R-:W-:Y:S01]  /*b310*/  ULDC UR4, c[0x0][0x600] ;  /* 0x0001800000047ab9 */ /* 0x000fe20000000800 */
[----:B------:R-:W-:Y:S01]  /*b320*/  ULDC UR8, c[0x0][0x14] ;  /* 0x0000050000087ab9 */ /* 0x000fe20000000800 */
[----:B------:R-:W-:Y:S01]  /*b330*/  LOP3.LUT R18, R19, 0x2, RZ, 0xfc, !PT ;  /* 0x0000000213127812 */ /* 0x000fe200078efcff */
[----:B------:R-:W-:Y:S01]  /*b340*/  UIMAD.WIDE.U32 UR22, UR6, UR8, URZ ;  /* 0x00000008061672a5 */ /* 0x000fe2000f8e003f */
[----:B------:R-:W-:Y:S01]  /*b350*/  PLOP3.LUT P0, PT, P0, P2, PT, 0x8a, 0x0 ;  /* 0x000000000000781c */ /* 0x000fe20000705172 */
[----:B------:R-:W-:-:S02]  /*b360*/  UIMAD UR13, UR7, UR8, URZ ;  /* 0x00000008070d72a4 */ /* 0x000fc4000f8e023f */
[----:B------:R-:W-:Y:S02]  /*b370*/  UIADD3 UR4, UR4, -0x1, URZ ;  /* 0xffffffff04047890 */ /* 0x000fe4000fffe03f */
[----:B------:R-:W-:Y:S01]  /*b380*/  ULOP3.LUT UR21, URZ, UR9, URZ, 0x33, !UPT ;  /* 0x000000093f157292 */ /* 0x000fe2000f8e333f */
[----:B0-----:R-:W-:Y:S01]  /*b390*/  VIADD R0, R0, 0x3f ;  /* 0x0000003f00007836 */ /* 0x001fe20000000000 */
[----:B------:R-:W-:Y:S01]  /*b3a0*/  UIADD3 UR13, UR23, UR13, URZ ;  /* 0x0000000d170d7290 */ /* 0x000fe2000fffe03f */
[----:B------:R-:W-:-:S03]  /*b3b0*/  ULDC.64 UR30, c[0x0][0x198] ;  /* 0x00006600001e7ab9 */ /* 0x000fc60000000a00 */
[----:B------:R-:W-:-:S04]  /*b3c0*/  SHF.R.S32.HI R3, RZ, 0x1f, R0 ;  /* 0x0000001fff037819 */ /* 0x000fc80000011400 */
[----:B------:R-:W-:Y:S01]  /*b3d0*/  LEA.HI R3, R3, R0, RZ, 0x6 ;  /* 0x0000000003037211 */ /* 0x000fe200078f30ff */
[----:B------:R-:W-:-:S03]  /*b3e0*/  IMAD.MOV.U32 R0, RZ, RZ, RZ ;  /* 0x000000ffff007224 */ /* 0x000fc600078e00ff */
[----:B------:R-:W-:Y:S01]  /*b3f0*/  SHF.R.S32.HI R13, RZ, 0x6, R3 ;  /* 0x00000006ff0d7819 */ /* 0x000fe20000011403 */
[----:B------:R-:W-:-:S04]  /*b400*/  IMAD.MOV.U32 R3, RZ, RZ, 0x1 ;  /* 0x00000001ff037424 */ /* 0x000fc800078e00ff */
[----:B------:R-:W-:-:S07]  /*b410*/  VIADD R10, R13, 0x1 ;  /* 0x000000010d0a7836 */ /* 0x000fce0000000000 */
.L_x_300:
[----:B------:R-:W-:-:S03]  /*b420*/  UMOV UR6, 0xffffffff ;  /* 0xffffffff00067882 */ /* 0x000fc60000000000 */
[----:B------:R-:W-:Y:S05]  /*b430*/  BRA.DIV UR6, `(.L_x_289) ;  /* 0x0000000e06c07947 */ /* 0x000fea000b800000 */
[----:B------:R-:W-:-:S13]  /*b440*/  ELECT P6, URZ, PT ;  /* 0x00000000003f782f */ /* 0x000fda00038c0000 */
.L_x_311:
[----:B------:R-:W-:Y:S04]  /*b450*/  BSSY B1, `(.L_x_290) ;  /* 0x0000040000017945 */ /* 0x000fe80003800000 */
[----:B------:R-:W-:Y:S05]  /*b460*/  @!P6 BRA `(.L_x_291) ;  /* 0x0000000000f8e947 */ /* 0x000fea0003800000 */
[----:B------:R-:W0:Y:S02]  /*b470*/  LDC R4, c[0x0][0x28c] ;  /* 0x0000a300ff047b82 */ /* 0x000e240000000800 */
[----:B0-----:R-:W-:-:S13]  /*b480*/  ISETP.GE.AND P1, PT, R4, 0x1, PT ;  /* 0x000000010400780c */ /* 0x001fda0003f26270 */
[----:B------:R-:W-:Y:S05]  /*b490*/  @!P1 BRA `(.L_x_291) ;  /* 0x0000000000ec9947 */ /* 0x000fea0003800000 */
[----:B------:R-:W-:Y:S01]  /*b4a0*/  IMAD.SHL.U32 R14, R9, 0x80, RZ ;  /* 0x00000080090e7824 */ /* 0x000fe200078e00ff */
[----:B------:R-:W-:Y:S01]  /*b4b0*/  MOV R4, R10 ;  /* 0x0000000a00047202 */ /* 0x000fe20000000f00 */
[----:B------:R-:W-:Y:S02]  /*b4c0*/  IMAD.SHL.U32 R15, R7, 0x100, RZ ;  /* 0x00000100070f7824 */ /* 0x000fe400078e00ff */
[----:B------:R-:W-:Y:S02]  /*b4d0*/  IMAD.MOV.U32 R20, RZ, RZ, RZ ;  /* 0x000000ffff147224 */ /* 0x000fe400078e00ff */
[----:B------:R-:W-:Y:S02]  /*b4e0*/  IMAD.MOV.U32 R5, RZ, RZ, R3 ;  /* 0x000000ffff057224 */ /* 0x000fe400078e0003 */
[----:B------:R-:W-:Y:S02]  /*b4f0*/  IMAD.MOV.U32 R6, RZ, RZ, R0 ;  /* 0x000000ffff067224 */ /* 0x000fe400078e0000 */
[----:B------:R-:W-:-:S07]  /*b500*/  VIADD R22, R14, 0x40 ;  /* 0x000000400e167836 */ /* 0x000fce0000000000 */
.L_x_295:
[----:B------:R-:W0:Y:S01]  /*b510*/  S2R R12, SR_CgaCtaId ;  /* 0x00000000000c7919 */ /* 0x000e220000008800 */
[----:B------:R-:W-:Y:S01]  /*b520*/  MOV R7, 0x400 ;  /* 0x0000040000077802 */ /* 0x000fe20000000f00 */
[----:B------:R-:W1:Y:S03]  /*b530*/  @!P2 LDC R9, c[0x0][0x500] ;  /* 0x00014000ff09ab82 */ /* 0x000e660000000800 */
[----:B0-----:R-:W-:Y:S02]  /*b540*/  LEA R21, R12, R7, 0x18 ;  /* 0x000000070c157211 */ /* 0x001fe400078ec0ff */
[----:B------:R-:W-:-:S03]  /*b550*/  SHF.L.U32 R7, R5, 0x1f, RZ ;  /* 0x0000001f05077819 */ /* 0x000fc600000006ff */
[----:B------:R-:W-:-:S04]  /*b560*/  IMAD R12, R6, 0x8, R21 ;  /* 0x00000008060c7824 */ /* 0x000fc800078e0215 */
[----:B------:R-:W0:Y:S02]  /*b570*/  SYNCS.PHASECHK.TRANS64.TRYWAIT P1, [R12+URZ+0x20], R7 ;  /* 0x000020070c0075a7 */ /* 0x000e24000802017f */
[----:B01----:R-:W-:Y:S05]  /*b580*/  @!P1 BRA `(.L_x_292) ;  /* 0x0000000c008c9947 */ /* 0x003fea0003800000 */
.L_x_312:
[----:B0-----:R-:W-:Y:S01]  /*b590*/  PRMT R7, R18, 0x9910, RZ ;  /* 0x0000991012077816 */ /* 0x001fe200000000ff */
[----:B------:R0:W-:Y:S03]  /*b5a0*/  @!P2 SYNCS.ARRIVE.TRANS64 RZ, [R12+URZ], R9 ;  /* 0x000000090cffa9a7 */ /* 0x0001e6000800003f */
[----:B------:R-:W-:-:S13]  /*b5b0*/  ISETP.NE.AND P1, PT, R7, 0x2, PT ;  /* 0x000000020700780c */ /* 0x000fda0003f25270 */
[----:B0-----:R-:W-:Y:S05]  /*b5c0*/  @P1 BRA `(.L_x_293) ;  /* 0x0000000000041947 */ /* 0x001fea0003800000 */
[----:B------:R-:W-:Y:S01]  /*b5d0*/  BPT.TRAP 0x1 ;  /* 0x000000040000795c */ /* 0x000fe20000300000 */
.L_x_293:
[----:B------:R-:W-:Y:S05]  /*b5e0*/  @P0 BRA `(.L_x_294) ;  /* 0x0000000000040947 */ /* 0x000fea0003800000 */
[----:B------:R-:W-:Y:S01]  /*b5f0*/  BPT.TRAP 0x1 ;  /* 0x000000040000795c */ /* 0x000fe20000300000 */
.L_x_294:
[--C-:B------:R-:W-:Y:S01]  /*b600*/  IMAD R7, R6, 0x8000, R21.reuse ;  /* 0x0000800006077824 */ /* 0x100fe200078e0215 */
[----:B------:R-:W-:Y:S01]  /*b610*/  R2UR UR27, R20 ;  /* 0x00000000141b72ca */ /* 0x000fe200000e0000 */
[----:B------:R-:W-:Y:S01]  /*b620*/  IMAD R21, R6, 0x4000, R21 ;  /* 0x0000400006157824 */ /* 0x000fe200078e0215 */
[----:B------:R-:W-:Y:S01]  /*b630*/  R2UR UR9, R12 ;  /* 0x000000000c0972ca */ /* 0x000fe200000e0000 */
[----:B------:R-:W-:Y:S01]  /*b640*/  VIADD R4, R4, 0xffffffff ;  /* 0xffffffff04047836 */ /* 0x000fe20000000000 */
[----:B------:R-:W-:Y:S01]  /*b650*/  R2UR UR8, R7 ;  /* 0x00000000070872ca */ /* 0x000fe200000e0000 */
[----:B------:R-:W-:Y:S01]  /*b660*/  UIADD3 UR6, UP0, UR30, 0xf0, URZ ;  /* 0x000000f01e067890 */ /* 0x000fe2000ff1e03f */
[----:B------:R-:W-:Y:S01]  /*b670*/  R2UR UR16, R21 ;  /* 0x00000000151072ca */ /* 0x000fe200000e0000 */
[----:B------:R-:W-:Y:S01]  /*b680*/  UIADD3 UR32, UP1, UR30, 0x1f0, URZ ;  /* 0x000001f01e207890 */ /* 0x000fe2000ff3e03f */
[----:B------:R-:W-:Y:S01]  /*b690*/  R2UR UR12, R8 ;  /* 0x00000000080c72ca */ /* 0x000fe200000e0000 */
[----:B------:R-:W-:Y:S01]  /*b6a0*/  UIADD3.X UR7, URZ, UR31, URZ, UP0, !UPT ;  /* 0x0000001f3f077290 */ /* 0x000fe200087fe43f */
[----:B------:R-:W-:Y:S01]  /*b6b0*/  R2UR UR11, R15 ;  /* 0x000000000f0b72ca */ /* 0x000fe200000e0000 */
[----:B------:R-:W-:Y:S01]  /*b6c0*/  UIADD3.X UR33, URZ, UR31, URZ, UP1, !UPT ;  /* 0x0000001f3f217290 */ /* 0x000fe20008ffe43f */
[----:B------:R-:W-:Y:S01]  /*b6d0*/  R2UR UR26, R14 ;  /* 0x000000000e1a72ca */ /* 0x000fe200000e0000 */
[----:B------:R-:W-:Y:S01]  /*b6e0*/  UMOV UR14, 0x0 ;  /* 0x00000000000e7882 */ /* 0x000fe20000000000 */
[----:B------:R-:W-:Y:S01]  /*b6f0*/  R2UR UR18, R22 ;  /* 0x00000000161272ca */ /* 0x000fe200000e0000 */
[----:B------:R-:W-:Y:S01]  /*b700*/  UMOV UR15, 0x10000000 ;  /* 0x10000000000f7882 */ /* 0x000fe20000000000 */
[----:B------:R-:W-:Y:S01]  /*b710*/  ISETP.GT.AND P3, PT, R4, 0x1, PT ;  /* 0x000000010400780c */ /* 0x000fe20003f64270 */
[----:B------:R-:W-:Y:S01]  /*b720*/  UIADD3 UR8, UR8, 0x100, URZ ;  /* 0x0000010008087890 */ /* 0x000fe2000fffe03f */
[----:B------:R-:W-:Y:S01]  /*b730*/  IADD3 R6, R6, 0x1, RZ ;  /* 0x0000000106067810 */ /* 0x000fe20007ffe0ff */
[----:B------:R-:W-:Y:S01]  /*b740*/  UIADD3 UR24, UR16, 0x20100, URZ ;  /* 0x0002010010187890 */ /* 0x000fe2000fffe03f */
[----:B------:R-:W-:Y:S01]  /*b750*/  VIADD R20, R20, 0x40 ;  /* 0x0000004014147836 */ /* 0x000fe20000000000 */
[----:B------:R-:W-:Y:S01]  /*b760*/  UIADD3 UR16, UR16, 0x22100, URZ ;  /* 0x0002210010107890 */ /* 0x000fe2000fffe03f */
[----:B------:R-:W-:Y:S01]  /*b770*/  ISETP.NE.AND P1, PT, R6, 0x4, PT ;  /* 0x000000040600780c */ /* 0x000fe20003f25270 */
[----:B------:R-:W-:Y:S01]  /*b780*/  UMOV UR10, UR27 ;  /* 0x0000001b000a7c82 */ /* 0x000fe20008000000 */
[----:B------:R-:W-:Y:S01]  /*b790*/  UMOV UR25, UR9 ;  /* 0x0000000900197c82 */ /* 0x000fe20008000000 */
[----:B------:R-:W-:Y:S01]  /*b7a0*/  UMOV UR28, UR12 ;  /* 0x0000000c001c7c82 */ /* 0x000fe20008000000 */
[----:B------:R-:W-:Y:S01]  /*b7b0*/  UMOV UR17, UR9 ;  /* 0x0000000900117c82 */ /* 0x000fe20008000000 */
[----:B------:R-:W-:Y:S01]  /*b7c0*/  UMOV UR19, UR27 ;  /* 0x0000001b00137c82 */ /* 0x000fe20008000000 */
[----:B------:R0:W-:Y:S01]  /*b7d0*/  UTMALDG.3D [UR8], [UR6], desc[UR14] ;  /* 0x00000e08060075b4 */ /* 0x0001e20008011000 */
[----:B------:R-:W-:Y:S01]  /*b7e0*/  UMOV UR20, UR12 ;  /* 0x0000000c00147c82 */ /* 0x000fe20008000000 */
[----:B------:R-:W-:-:S02]  /*b7f0*/  SEL R12, RZ, 0x1, P1 ;  /* 0x00000001ff0c7807 */ /* 0x000fc40000800000 */
[----:B------:R-:W-:Y:S02]  /*b800*/  SEL R6, R6, RZ, P1 ;  /* 0x000000ff06067207 */ /* 0x000fe40000800000 */
[----:B------:R-:W-:Y:S01]  /*b810*/  LOP3.LUT R5, R5, R12, RZ, 0x3c, !PT ;  /* 0x0000000c05057212 */ /* 0x000fe200078e3cff */
[----:B------:R0:W-:Y:S01]  /*b820*/  UTMALDG.3D [UR24], [UR32], desc[UR14] ;  /* 0x00000e18200075b4 */ /* 0x0001e20008011000 */
[----:B------:R0:W-:Y:S02]  /*b830*/  UTMALDG.3D [UR16], [UR32], desc[UR14] ;  /* 0x00000e10200075b4 */ /* 0x0001e40008011000 */
[----:B0-----:R-:W-:Y:S05]  /*b840*/  @P3 BRA `(.L_x_295) ;  /* 0xfffffffc00303947 */ /* 0x001fea000383ffff */
.L_x_291:
[----:B------:R-:W-:Y:S05]  /*b850*/  BSYNC B1 ;  /* 0x0000000000017941 */ /* 0x000fea0003800000 */
.L_x_290:
[----:B------:R-:W-:Y:S01]  /*b860*/  LOP3.LUT P3, RZ, R11, 0xff, RZ, 0xc0, !PT ;  /* 0x000000ff0bff7812 */ /* 0x000fe2000786c0ff */
[----:B------:R-:W-:Y:S01]  /*b870*/  IMAD.IADD R0, R13, 0x1, R0 ;  /* 0x000000010d007824 */ /* 0x000fe200078e0200 */
[----:B------:R-:W-:Y:S01]  /*b880*/  IADD3 R16, P4, R16, UR22, RZ ;  /* 0x0000001610107c10 */ /* 0x000fe2000ff9e0ff */
[----:B------:R-:W-:Y:S01]  /*b890*/  ULDC.64 UR6, c[0x0][0x650] ;  /* 0x0001940000067ab9 */ /* 0x000fe20000000a00 */
[----:B------:R-:W-:Y:S01]  /*b8a0*/  BSSY B1, `(.L_x_296) ;  /* 0x000006b000017945 */ /* 0x000fe20003800000 */
[----:B------:R-:W-:Y:S01]  /*b8b0*/  IMAD.MOV.U32 R7, RZ, RZ, -0x1 ;  /* 0xffffffffff077424 */ /* 0x000fe200078e00ff */
[----:B------:R-:W-:Y:S01]  /*b8c0*/  SHF.R.U32.HI R4, RZ, 0x2, R0 ;  /* 0x00000002ff047819 */ /* 0x000fe20000011600 */
[----:B------:R-:W-:Y:S01]  /*b8d0*/  IMAD.MOV.U32 R9, RZ, RZ, -0x1 ;  /* 0xffffffffff097424 */ /* 0x000fe200078e00ff */
[----:B------:R-:W-:Y:S01]  /*b8e0*/  ISETP.GT.U32.AND P1, PT, R0, 0x3, PT ;  /* 0x000000030000780c */ /* 0x000fe20003f24070 */
[----:B------:R-:W-:Y:S01]  /*b8f0*/  IMAD.MOV.U32 R8, RZ, RZ, -0x1 ;  /* 0xffffffffff087424 */ /* 0x000fe200078e00ff */
[----:B------:R-:W-:-:S02]  /*b900*/  LOP3.LUT R4, R4, 0x1, RZ, 0xc0, !PT ;  /* 0x0000000104047812 */ /* 0x000fc400078ec0ff */
[----:B------:R-:W-:Y:S01]  /*b910*/  ISETP.LT.U32.AND P1, PT, R13, 0x4, P1 ;  /* 0x000000040d00780c */ /* 0x000fe20000f21070 */
[----:B------:R-:W0:Y:S01]  /*b920*/  @P3 S2R R6, SR_CgaCtaId ;  /* 0x0000000000063919 */ /* 0x000e220000008800 */
[----:B------:R-:W-:Y:S02]  /*b930*/  @P3 MOV R5, 0x400 ;  /* 0x0000040000053802 */ /* 0x000fe40000000f00 */
[----:B------:R-:W-:Y:S02]  /*b940*/  IADD3.X R17, R17, UR13, RZ, P4, !PT ;  /* 0x0000000d11117c10 */ /* 0x000fe4000a7fe4ff */
[----:B------:R-:W-:Y:S02]  /*b950*/  ISETP.GE.U32.AND P4, PT, R16, UR6, PT ;  /* 0x0000000610007c0c */ /* 0x000fe4000bf86070 */
[----:B------:R-:W-:Y:S02]  /*b960*/  LOP3.LUT R0, R0, 0x3, RZ, 0xc0, !PT ;  /* 0x0000000300007812 */ /* 0x000fe400078ec0ff */
[----:B------:R-:W-:-:S02]  /*b970*/  PRMT R11, RZ, 0x7610, R11 ;  /* 0x00007610ff0b7816 */ /* 0x000fc4000000000b */
[----:B0-----:R-:W-:-:S04]  /*b980*/  @P3 LEA R5, R6, R5, 0x18 ;  /* 0x0000000506053211 */ /* 0x001fc800078ec0ff */
[----:B------:R0:W-:Y:S01]  /*b990*/  @P3 SYNCS.ARRIVE.TRANS64.A1T0 RZ, [R5+URZ+0x58], RZ ;  /* 0x000058ff05ff39a7 */ /* 0x0001e2000810003f */
[----:B------:R-:W-:Y:S02]  /*b9a0*/  ISETP.NE.U32.AND P3, PT, R4, 0x1, PT ;  /* 0x000000010400780c */ /* 0x000fe40003f65070 */
[----:B------:R-:W-:Y:S02]  /*b9b0*/  SEL R4, RZ, 0x1, !P1 ;  /* 0x00000001ff047807 */ /* 0x000fe40004800000 */
[----:B------:R-:W-:Y:S02]  /*b9c0*/  ISETP.GE.U32.AND.EX P1, PT, R17, UR7, PT, P4 ;  /* 0x0000000711007c0c */ /* 0x000fe4000bf26140 */
[----:B------:R-:W-:-:S04]  /*b9d0*/  ISETP.GT.U32.AND P3, PT, R13, 0x3, !P3 ;  /* 0x000000030d00780c */ /* 0x000fc80005f64070 */
[----:B0-----:R-:W-:-:S04]  /*b9e0*/  SEL R5, RZ, 0x1, !P3 ;  /* 0x00000001ff057807 */ /* 0x001fc80005800000 */
[--C-:B------:R-:W-:Y:S02]  /*b9f0*/  LOP3.LUT R3, R5, R3, R4.reuse, 0x96, !PT ;  /* 0x0000000305037212 */ /* 0x100fe400078e9604 */
[----:B------:R-:W-:Y:S01]  /*ba00*/  PRMT R4, RZ, 0x7610, R4 ;  /* 0x00007610ff047816 */ /* 0x000fe20000000004 */
[----:B------:R-:W-:Y:S06]  /*ba10*/  @P1 BRA `(.L_x_297) ;  /* 0x00000004004c1947 */ /* 0x000fec0003800000 */
[----:B------:R-:W-:Y:S01]  /*ba20*/  ULDC.64 UR6, c[0x0][0x628] ;  /* 0x00018a0000067ab9 */ /* 0x000fe20000000a00 */
[----:B------:R-:W0:Y:S01]  /*ba30*/  S2R R14, SR_CTAID.X ;  /* 0x00000000000e7919 */ /* 0x000e220000002500 */
[----:B------:R-:W-:Y:S01]  /*ba40*/  ISETP.NE.U32.AND P1, PT, RZ, UR6, PT ;  /* 0x00000006ff007c0c */ /* 0x000fe2000bf25070 */
[----:B------:R-:W-:Y:S01]  /*ba50*/  ULDC UR9, c[0x0][0x630] ;  /* 0x00018c0000097ab9 */ /* 0x000fe20000000800 */
[----:B------:R-:W-:Y:S01]  /*ba60*/  MOV R4, R16 ;  /* 0x0000001000047202 */ /* 0x000fe20000000f00 */
[----:B------:R-:W1:Y:S01]  /*ba70*/  S2R R12, SR_CTAID.Y ;  /* 0x00000000000c7919 */ /* 0x000e620000002600 */
[----:B------:R-:W-:Y:S01]  /*ba80*/  ISETP.NE.AND.EX P1, PT, RZ, UR7, PT, P1 ;  /* 0x00000007ff007c0c */ /* 0x000fe2000bf25310 */
[----:B------:R-:W-:-:S12]  /*ba90*/  IMAD.MOV.U32 R5, RZ, RZ, R17 ;  /* 0x000000ffff057224 */ /* 0x000fd800078e0011 */
[----:B------:R-:W-:Y:S05]  /*baa0*/  @!P1 BRA `(.L_x_298) ;  /* 0x0000000000289947 */ /* 0x000fea0003800000 */
[----:B------:R-:W-:Y:S02]  /*bab0*/  ULDC UR8, c[0x0][0x634] ;  /* 0x00018d0000087ab9 */ /* 0x000fe40000000800 */
[----:B------:R-:W-:-:S05]  /*bac0*/  IADD3 R9, P1, R16, UR8, RZ ;  /* 0x0000000810097c10 */ /* 0x000fca000ff3e0ff */
[----:B------:R-:W-:-:S04]  /*bad0*/  IMAD.X R15, RZ, RZ, R17, P1 ;  /* 0x000000ffff0f7224 */ /* 0x000fc800008e0611 */
[----:B------:R-:W-:-:S04]  /*bae0*/  IMAD.WIDE.U32 R6, R15, UR6, RZ ;  /* 0x000000060f067c25 */ /* 0x000fc8000f8e00ff */
[----:B------:R-:W-:-:S04]  /*baf0*/  IMAD.WIDE.U32 R6, P1, R9, UR7, R6 ;  /* 0x0000000709067c25 */ /* 0x000fc8000f820006 */
[----:B------:R-:W-:-:S04]  /*bb00*/  IMAD.WIDE.U32 R8, R9, UR6, RZ ;  /* 0x0000000609087c25 */ /* 0x000fc8000f8e00ff */
[----:B------:R-:W-:Y:S01]  /*bb10*/  IMAD.X R5, RZ, RZ, RZ, P1 ;  /* 0x000000ffff057224 */ /* 0x000fe200008e06ff */
[----:B------:R-:W-:Y:S01]  /*bb20*/  IADD3 RZ, P1, R9, R6, RZ ;  /* 0x0000000609ff7210 */ /* 0x000fe20007f3e0ff */
[----:B------:R-:W-:-:S04]  /*bb30*/  IMAD.MOV.U32 R4, RZ, RZ, R7 ;  /* 0x000000ffff047224 */ /* 0x000fc800078e0007 */
[----:B------:R-:W-:-:S08]  /*bb40*/  IMAD.WIDE.U32.X R4, R15, UR7, R4, P1 ;  /* 0x000000070f047c25 */ /* 0x000fd000088e0404 */
.L_x_298:
[--C-:B------:R-:W-:Y:S01]  /*bb50*/  SHF.R.U64 R8, R4, UR9, R5.reuse ;  /* 0x0000000904087c19 */ /* 0x100fe20008001205 */
[----:B------:R-:W-:Y:S01]  /*bb60*/  ULDC.64 UR6, c[0x0][0x620] ;  /* 0x0001880000067ab9 */ /* 0x000fe20000000a00 */
[----:B------:R-:W-:Y:S01]  /*bb70*/  SHF.R.U32.HI R4, RZ, UR9, R5 ;  /* 0x00000009ff047c19 */ /* 0x000fe20008011605 */
[----:B------:R-:W2:Y:S01]  /*bb80*/  LDC R25, c[0x0][0x144] ;  /* 0x00005100ff197b82 */ /* 0x000ea20000000800 */
[----:B------:R-:W-:Y:S01]  /*bb90*/  IADD3 R7, P1, RZ, -R8, RZ ;  /* 0x80000008ff077210 */ /* 0x000fe20007f3e0ff */
[----:B------:R-:W-:Y:S01]  /*bba0*/  ULDC.64 UR10, c[0x0][0x640] ;  /* 0x00019000000a7ab9 */ /* 0x000fe20000000a00 */
[----:B0-----:R-:W-:Y:S01]  /*bbb0*/  I2FP.F32.U32 R9, R14 ;  /* 0x0000000e00097245 */ /* 0x001fe20000201000 */
[----:B------:R-:W-:Y:S02]  /*bbc0*/  ULDC UR8, c[0x0][0x608] ;  /* 0x0001820000087ab9 */ /* 0x000fe40000000800 */
[----:B------:R-:W-:Y:S01]  /*bbd0*/  IMAD.X R4, RZ, RZ, ~R4, P1 ;  /* 0x000000ffff047224 */ /* 0x000fe200008e0e04 */
[----:B------:R-:W-:Y:S01]  /*bbe0*/  ISETP.NE.U32.AND P1, PT, RZ, UR10, PT ;  /* 0x0000000aff007c0c */ /* 0x000fe2000bf25070 */
[----:B------:R-:W0:Y:S02]  /*bbf0*/  LDC R21, c[0x0][0x148] ;  /* 0x00005200ff157b82 */ /* 0x000e240000000800 */
[----:B------:R-:W-:Y:S01]  /*bc00*/  IMAD R6, R4, UR6, RZ ;  /* 0x0000000604067c24 */ /* 0x000fe2000f8e02ff */
[----:B------:R-:W-:Y:S01]  /*bc10*/  ISETP.NE.AND.EX P1, PT, RZ, UR11, PT, P1 ;  /* 0x0000000bff007c0c */ /* 0x000fe2000bf25310 */
[----:B------:R-:W-:Y:S01]  /*bc20*/  IMAD.WIDE.U32 R4, R7, UR6, R16 ;  /* 0x0000000607047c25 */ /* 0x000fe2000f8e0010 */
[----:B------:R-:W-:-:S03]  /*bc30*/  ULDC UR6, c[0x0][0x150] ;  /* 0x0000540000067ab9 */ /* 0x000fc60000000800 */
[----:B------:R-:W-:Y:S02]  /*bc40*/  IMAD R7, R7, UR7, R6 ;  /* 0x0000000707077c24 */ /* 0x000fe4000f8e0206 */
[----:B------:R-:W-:Y:S01]  /*bc50*/  FMUL R6, R9, UR6 ;  /* 0x0000000609067c20 */ /* 0x000fe20008400000 */
[----:B------:R-:W-:Y:S01]  /*bc60*/  ULDC UR6, c[0x0][0x618] ;  /* 0x0001860000067ab9 */ /* 0x000fe20000000800 */
[----:B------:R-:W-:Y:S01]  /*bc70*/  ULDC UR7, c[0x0][0x154] ;  /* 0x0000550000077ab9 */ /* 0x000fe20000000800 */
[----:B------:R-:W-:-:S03]  /*bc80*/  IMAD.IADD R5, R5, 0x1, R7 ;  /* 0x0000000105057824 */ /* 0x000fc600078e0207 */
[----:B------:R-:W3:Y:S02]  /*bc90*/  F2I.U32.TRUNC.NTZ R6, R6 ;  /* 0x0000000600067305 */ /* 0x000ee4000020f000 */
[----:B------:R-:W-:Y:S02]  /*bca0*/  SHF.R.U64 R9, R4, UR6, R5 ;  /* 0x0000000604097c19 */ /* 0x000fe40008001205 */
[----:B-1----:R-:W-:-:S05]  /*bcb0*/  I2FP.F32.U32 R4, R12 ;  /* 0x0000000c00047245 */ /* 0x002fca0000201000 */
[----:B------:R-:W-:Y:S01]  /*bcc0*/  FMUL R22, R4, UR7 ;  /* 0x0000000704167c20 */ /* 0x000fe20008400000 */
[----:B------:R-:W-:Y:S01]  /*bcd0*/  SHF.R.U32.HI R4, RZ, UR6, R5 ;  /* 0x00000006ff047c19 */ /* 0x000fe20008011605 */
[----:B------:R-:W-:-:S03]  /*bce0*/  ULDC UR6, c[0x0][0x658] ;  /* 0x0001960000067ab9 */ /* 0x000fc60000000800 */
[--C-:B------:R-:W-:Y:S01]  /*bcf0*/  SHF.R.U64 R20, R9, UR8, R4.reuse ;  /* 0x0000000809147c19 */ /* 0x100fe20008001204 */
[----:B------:R-:W1:Y:S01]  /*bd00*/  F2I.U32.TRUNC.NTZ R22, R22 ;  /* 0x0000001600167305 */ /* 0x000e62000020f000 */
[----:B------:R-:W-:Y:S02]  /*bd10*/  SHF.R.U32.HI R5, RZ, UR8, R4 ;  /* 0x00000008ff057c19 */ /* 0x000fe40008011604 */
[----:B---3--:R-:W-:Y:S02]  /*bd20*/  IADD3 R6, -R6, RZ, RZ ;  /* 0x000000ff06067210 */ /* 0x008fe40007ffe1ff */
[--C-:B------:R-:W-:Y:S02]  /*bd30*/  SHF.R.U64 R15, R20, UR6, R5.reuse ;  /* 0x00000006140f7c19 */ /* 0x100fe40008001205 */
[----:B------:R-:W-:Y:S01]  /*bd40*/  SHF.R.U32.HI R23, RZ, UR6, R5 ;  /* 0x00000006ff177c19 */ /* 0x000fe20008011605 */
[----:B--2---:R-:W-:Y:S02]  /*bd50*/  IMAD R14, R25, R6, R14 ;  /* 0x00000006190e7224 */ /* 0x004fe400078e020e */
[----:B------:R-:W-:-:S02]  /*bd60*/  IMAD.MOV.U32 R4, RZ, RZ, R15 ;  /* 0x000000ffff047224 */ /* 0x000fc400078e000f */
[----:B------:R-:W-:Y:S01]  /*bd70*/  IMAD.MOV.U32 R5, RZ, RZ, R23 ;  /* 0x000000ffff057224 */ /* 0x000fe200078e0017 */
[----:B------:R-:W-:Y:S06]  /*bd80*/  @!P1 BRA `(.L_x_299) ;  /* 0x0000000000289947 */ /* 0x000fec0003800000 */
[----:B------:R-:W-:Y:S02]  /*bd90*/  ULDC UR6, c[0x0][0x64c] ;  /* 0x0001930000067ab9 */ /* 0x000fe40000000800 */
[----:B------:R-:W-:-:S05]  /*bda0*/  IADD3 R5, P1, R15, UR6, RZ ;  /* 0x000000060f057c10 */ /* 0x000fca000ff3e0ff */
[----:B------:R-:W-:-:S04]  /*bdb0*/  IMAD.X R23, RZ, RZ, R23, P1 ;  /* 0x000000ffff177224 */ /* 0x000fc800008e0617 */
[----:B------:R-:W-:-:S04]  /*bdc0*/  IMAD.WIDE.U32 R6, R23, UR10, RZ ;  /* 0x0000000a17067c25 */ /* 0x000fc8000f8e00ff */
[----:B------:R-:W-:-:S04]  /*bdd0*/  IMAD.WIDE.U32 R6, P1, R5, UR11, R6 ;  /* 0x0000000b05067c25 */ /* 0x000fc8000f820006 */
[----:B------:R-:W-:-:S04]  /*bde0*/  IMAD.WIDE.U32 R4, R5, UR10, RZ ;  /* 0x0000000a05047c25 */ /* 0x000fc8000f8e00ff */
[----:B------:R-:W-:Y:S01]  /*bdf0*/  IMAD.MOV.U32 R4, RZ, RZ, R7 ;  /* 0x000000ffff047224 */ /* 0x000fe200078e0007 */
[----:B------:R-:W-:Y:S01]  /*be00*/  IADD3 RZ, P3, R5, R6, RZ ;  /* 0x0000000605ff7210 */ /* 0x000fe20007f7e0ff */
[----:B------:R-:W-:-:S04]  /*be10*/  IMAD.X R5, RZ, RZ, RZ, P1 ;  /* 0x000000ffff057224 */ /* 0x000fc800008e06ff */
[----:B------:R-:W-:-:S08]  /*be20*/  IMAD.WIDE.U32.X R4, R23, UR11, R4, P3 ;  /* 0x0000000b17047c25 */ /* 0x000fd000098e0404 */
.L_x_299:
[----:B------:R-:W-:Y:S01]  /*be30*/  ISETP.NE.AND P1, PT, R2, 0x1, PT ;  /* 0x000000010200780c */ /* 0x000fe20003f25270 */
[----:B------:R-:W-:Y:S01]  /*be40*/  ULDC UR6, c[0x0][0x648] ;  /* 0x0001920000067ab9 */ /* 0x000fe20000000800 */
[----:B------:R-:W-:Y:S01]  /*be50*/  LOP3.LUT R20, R20, UR21, RZ, 0xc0, !PT ;  /* 0x0000001514147c12 */ /* 0x000fe2000f8ec0ff */
[----:B-1----:R-:W-:Y:S01]  /*be60*/  IMAD.MOV R22, RZ, RZ, -R22 ;  /* 0x000000ffff167224 */ /* 0x002fe200078e0a16 */
[----:B------:R-:W-:Y:S01]  /*be70*/  SHF.R.U64 R5, R4, UR6, R5 ;  /* 0x0000000604057c19 */ /* 0x000fe20008001205 */
[----:B------:R-:W-:Y:S01]  /*be80*/  ULDC UR6, c[0x0][0x638] ;  /* 0x00018e0000067ab9 */ /* 0x000fe20000000800 */
[----:B------:R-:W-:Y:S01]  /*be90*/  LOP3.LUT R6, R9, UR4, RZ, 0xc0, !PT ;  /* 0x0000000409067c12 */ /* 0x000fe2000f8ec0ff */
[----:B------:R-:W-:Y:S01]  /*bea0*/  ULDC UR7, c[0x0][0x610] ;  /* 0x0001840000077ab9 */ /* 0x000fe20000000800 */
[C---:B------:R-:W-:Y:S01]  /*beb0*/  IADD3 R4, -R5.reuse, RZ, RZ ;  /* 0x000000ff05047210 */ /* 0x040fe20007ffe1ff */
[----:B------:R-:W-:-:S04]  /*bec0*/  IMAD R5, R5, UR5, R20 ;  /* 0x0000000505057c24 */ /* 0x000fc8000f8e0214 */
[----:B0-----:R-:W-:Y:S02]  /*bed0*/  @P1 IMAD R14, R21, R22, R12 ;  /* 0x00000016150e1224 */ /* 0x001fe400078e020c */
[----:B------:R-:W-:Y:S01]  /*bee0*/  IMAD R15, R4, UR6, R15 ;  /* 0x00000006040f7c24 */ /* 0x000fe2000f8e020f */
[----:B------:R-:W-:Y:S01]  /*bef0*/  ULDC UR6, c[0x0][0x600] ;  /* 0x0001800000067ab9 */ /* 0x000fe20000000800 */
[----:B------:R-:W-:Y:S02]  /*bf00*/  IMAD R14, R5, UR7, R14 ;  /* 0x00000007050e7c24 */ /* 0x000fe4000f8e020e */
[----:B------:R-:W-:Y:S02]  /*bf10*/  IMAD R15, R15, UR6, R6 ;  /* 0x000000060f0f7c24 */ /* 0x000fe4000f8e0206 */
[----:B------:R-:W-:-:S03]  /*bf20*/  IMAD.MOV.U32 R4, RZ, RZ, 0x1 ;  /* 0x00000001ff047424 */ /* 0x000fc600078e00ff */
[----:B------:R-:W-:Y:S02]  /*bf30*/  SEL R9, R15, R14, !P1 ;  /* 0x0000000e0f097207 */ /* 0x000fe40004800000 */
[----:B------:R-:W-:-:S07]  /*bf40*/  SEL R7, R14, R15, !P1 ;  /* 0x0000000f0e077207 */ /* 0x000fce0004800000 */
.L_x_297:
[----:B------:R-:W-:Y:S05]  /*bf50*/  BSYNC B1 ;  /* 0x0000000000017941 */ /* 0x000fea0003800000 */
.L_x_296:
[----:B------:R-:W-:-:S13]  /*bf60*/  LOP3.LUT P1, RZ, R4, 0xff, RZ, 0xc0, !PT ;  /* 0x000000ff04ff7812 */ /* 0x000fda000782c0ff */
[----:B------:R-:W-:Y:S05]  /*bf70*/  @P1 BRA `(.L_x_300) ;  /* 0xfffffff400281947 */ /* 0x000fea000383ffff */
[----:B------:R-:W-:Y:S05]  /*bf80*/  BSYNC B0 ;  /* 0x0000000000007941 */ /* 0x000fea0003800000 */
.L_x_288:
[----:B------:R-:W-:-:S03]  /*bf90*/  UMOV UR6, 0xffffffff ;  /* 0xffffffff00067882 */ /* 0x000fc60000000000 */
[----:B------:R-:W-:Y:S05]  /*bfa0*/  BRA.DIV UR6, `(.L_x_301) ;  /* 0x0000000606187947 */ /* 0x000fea000b800000 */
[----:B------:R-:W-:-:S13]  /*bfb0*/  ELECT P6, URZ, PT ;  /* 0x00000000003f782f */ /* 0x000fda00038c0000 */
.L_x_315:
[----:B------:R-:W-:Y:S04]  /*bfc0*/  BSSY B0, `(.L_x_302) ;  /* 0x000002b000007945 */ /* 0x000fe80003800000 */
[----:B------:R-:W-:Y:S05]  /*bfd0*/  @!P6 BRA `(.L_x_303) ;  /* 0x0000000000a4e947 */ /* 0x000fea0003800000 */
[----:B------:R-:W-:-:S04]  /*bfe0*/  LOP3.LUT R19, R19, 0x2, RZ, 0xfc, !PT ;  /* 0x0000000213137812 */ /* 0x000fc800078efcff */
[----:B------:R-:W-:-:S13]  /*bff0*/  ISETP.NE.AND P0, PT, R19, 0x3, PT ;  /* 0x000000031300780c */ /* 0x000fda0003f05270 */
[----:B------:R-:W-:Y:S05]  /*c000*/  @!P0 BRA `(.L_x_304) ;  /* 0x0000000000048947 */ /* 0x000fea0003800000 */
[----:B------:R-:W-:Y:S01]  /*c010*/  BPT.TRAP 0x1 ;  /* 0x000000040000795c */ /* 0x000fe20000300000 */
.L_x_304:
[----:B------:R-:W0:Y:S01]  /*c020*/  S2R R5, SR_CgaCtaId ;  /* 0x0000000000057919 */ /* 0x000e220000008800 */
[----:B------:R-:W-:Y:S02]  /*c030*/  MOV R2, 0x400 ;  /* 0x0000040000027802 */ /* 0x000fe40000000f00 */
[----:B------:R-:W-:Y:S02]  /*c040*/  SHF.L.U32 R4, R3, 0x1f, RZ ;  /* 0x0000001f03047819 */ /* 0x000fe400000006ff */
[----:B0-----:R-:W-:-:S05]  /*c050*/  LEA R5, R5, R2, 0x18 ;  /* 0x0000000205057211 */ /* 0x001fca00078ec0ff */
[----:B------:R-:W-:-:S04]  /*c060*/  VIADD R5, R5, 0x20 ;  /* 0x0000002005057836 */ /* 0x000fc80000000000 */
[C---:B------:R-:W-:Y:S02]  /*c070*/  IMAD R7, R0.reuse, 0x8, R5 ;  /* 0x0000000800077824 */ /* 0x040fe400078e0205 */
[----:B------:R-:W-:Y:S02]  /*c080*/  VIADD R0, R0, 0x1 ;  /* 0x0000000100007836 */ /* 0x000fe40000000000 */
[----:B------:R-:W0:Y:S03]  /*c090*/  SYNCS.PHASECHK.TRANS64.TRYWAIT P0, [R7+URZ], R4 ;  /* 0x00000004070075a7 */ /* 0x000e26000800017f */
[----:B------:R-:W-:-:S04]  /*c0a0*/  ISETP.NE.AND P1, PT, R0, 0x4, PT ;  /* 0x000000040000780c */ /* 0x000fc80003f25270 */
[----:B------:R-:W-:Y:S02]  /*c0b0*/  SEL R2, RZ, 0x1, P1 ;  /* 0x00000001ff027807 */ /* 0x000fe40000800000 */
[----:B------:R-:W-:Y:S02]  /*c0c0*/  SEL R0, R0, RZ, P1 ;  /* 0x000000ff00007207 */ /* 0x000fe40000800000 */
[----:B------:R-:W-:-:S03]  /*c0d0*/  LOP3.LUT R9, R3, R2, RZ, 0x3c, !PT ;  /* 0x0000000203097212 */ /* 0x000fc600078e3cff */
[----:B------:R-:W-:Y:S01]  /*c0e0*/  IMAD R6, R0, 0x8, R5 ;  /* 0x0000000800067824 */ /* 0x000fe200078e0205 */
[----:B------:R-:W-:Y:S01]  /*c0f0*/  SHF.L.U32 R3, R9, 0x1f, RZ ;  /* 0x0000001f09037819 */ /* 0x000fe200000006ff */
[----:B0-----:R-:W-:Y:S06]  /*c100*/  @!P0 BRA `(.L_x_305) ;  /* 0x0000000000e08947 */ /* 0x001fec0003800000 */
.L_x_316:
[----:B------:R-:W1:Y:S01]  /*c110*/  SYNCS.PHASECHK.TRANS64.TRYWAIT P0, [R6+URZ], R3 ;  /* 0x00000003060075a7 */ /* 0x000e62000800017f */
[----:B------:R-:W-:-:S05]  /*c120*/  VIADD R0, R0, 0x1 ;  /* 0x0000000100007836 */ /* 0x000fca0000000000 */
[----:B------:R-:W-:-:S04]  /*c130*/  ISETP.NE.AND P1, PT, R0, 0x4, PT ;  /* 0x000000040000780c */ /* 0x000fc80003f25270 */
[----:B------:R-:W-:Y:S02]  /*c140*/  SEL R2, RZ, 0x1, P1 ;  /* 0x00000001ff027807 */ /* 0x000fe40000800000 */
[----:B------:R-:W-:Y:S02]  /*c150*/  SEL R0, R0, RZ, P1 ;  /* 0x000000ff00007207 */ /* 0x000fe40000800000 */
[----:B------:R-:W-:Y:S02]  /*c160*/  LOP3.LUT R9, R9, R2, RZ, 0x3c, !PT ;  /* 0x0000000209097212 */ /* 0x000fe400078e3cff */
[----:B0-----:R-:W-:Y:S02]  /*c170*/  LEA R7, R0, R5, 0x3 ;  /* 0x0000000500077211 */ /* 0x001fe400078e18ff */
[----:B------:R-:W-:Y:S01]  /*c180*/  SHF.L.U32 R4, R9, 0x1f, RZ ;  /* 0x0000001f09047819 */ /* 0x000fe200000006ff */
[----:B-1----:R-:W-:Y:S06]  /*c190*/  @!P0 BRA `(.L_x_306) ;  /* 0x0000000000d08947 */ /* 0x002fec0003800000 */
.L_x_317:
[----:B------:R-:W1:Y:S01]  /*c1a0*/  SYNCS.PHASECHK.TRANS64.TRYWAIT P0, [R7+URZ], R4 ;  /* 0x00000004070075a7 */ /* 0x000e62000800017f */
[----:B------:R-:W-:-:S05]  /*c1b0*/  VIADD R0, R0, 0x1 ;  /* 0x0000000100007836 */ /* 0x000fca0000000000 */
[----:B------:R-:W-:-:S04]  /*c1c0*/  ISETP.NE.AND P1, PT, R0, 0x4, PT ;  /* 0x000000040000780c */ /* 0x000fc80003f25270 */
[----:B------:R-:W-:Y:S02]  /*c1d0*/  SEL R2, RZ, 0x1, P1 ;  /* 0x00000001ff027807 */ /* 0x000fe40000800000 */
[----:B------:R-:W-:Y:S02]  /*c1e0*/  SEL R0, R0, RZ, P1 ;  /* 0x000000ff00007207 */ /* 0x000fe40000800000 */
[----:B------:R-:W-:Y:S01]  /*c1f0*/  LOP3.LUT R2, R9, R2, RZ, 0x3c, !PT ;  /* 0x0000000209027212 */ /* 0x000fe200078e3cff */
[----:B-1----:R-:W-:Y:S06]  /*c200*/  @!P0 BRA `(.L_x_307) ;  /* 0x0000000000c88947 */ /* 0x002fec0003800000 */
.L_x_318:
[----:B------:R-:W-:Y:S01]  /*c210*/  IMAD R5, R0, 0x8, R5 ;  /* 0x0000000800057824 */ /* 0x000fe200078e0205 */
[----:B------:R-:W-:-:S07]  /*c220*/  SHF.L.U32 R0, R2, 0x1f, RZ ;  /* 0x0000001f02007819 */ /* 0x000fce00000006ff */
.L_x_308:
[----:B--2---:R2:W3:Y:S02]  /*c230*/  SYNCS.PHASECHK.TRANS64.TRYWAIT P0, [R5+URZ], R0 ;  /* 0x00000000050075a7 */ /* 0x0044e4000800017f */
[----:B---3--:R-:W-:Y:S05]  /*c240*/  @!P0 NANOSLEEP.SYNCS 0x989680 ;  /* 0x009896800000895d */ /* 0x008fea0003900000 */
[----:B------:R-:W3:Y:S02]  /*c250*/  @!P0 SYNCS.PHASECHK.TRANS64 P0, [R5+URZ], R0 ;  /* 0x00000000050085a7 */ /* 0x000ee4000800007f */
[----:B---3--:R-:W-:Y:S05]  /*c260*/  @!P0 BRA `(.L_x_308) ;  /* 0xfffffffc00f08947 */ /* 0x008fea000383ffff */
.L_x_303:
[----:B------:R-:W-:Y:S05]  /*c270*/  BSYNC B0 ;  /* 0x0000000000007941 */ /* 0x000fea0003800000 */
.L_x_302:
[----:B------:R-:W-:Y:S05]  /*c280*/  EXIT ;  /* 0x000000000000794d */ /* 0x000fea0003800000 */
.L_x_17:
[----:B---3--:R3:W4:Y:S02]  /*c290*/  SYNCS.PHASECHK.TRANS64.TRYWAIT P1, [R3+URZ], R0 ;  /* 0x00000000030075a7 */ /* 0x008724000802017f */
[----:B----4-:R-:W-:Y:S05]  /*c2a0*/  @!P1 NANOSLEEP.SYNCS 0x989680 ;  /* 0x009896800000995d */ /* 0x010fea0003900000 */
[----:B------:R-:W4:Y:S02]  /*c2b0*/  @!P1 SYNCS.PHASECHK.TRANS64 P1, [R3+URZ], R0 ;  /* 0x00000000030095a7 */ /* 0x000f24000802007f */
[----:B----4-:R-:W-:Y:S05]  /*c2c0*/  @!P1 BRA `(.L_x_17) ;  /* 0xfffffffc00f09947 */ /* 0x010fea000383ffff */
[----:B------:R-:W-:Y:S05]  /*c2d0*/  BRA `(.L_x_16) ;  /* 0xffffff4c00cc7947 */ /* 0x000fea000383ffff */
.L_x_22:
[----:B-1----:R-:W-:-:S04]  /*c2e0*/  IMAD.U32 R4, RZ, RZ, UR8 ;  /* 0x00000008ff047e24 */ /* 0x002fc8000f8e00ff */
[----:B------:R1:W2:Y:S03]  /*c2f0*/  SYNCS.PHASECHK.TRANS64.TRYWAIT P1, [R4+URZ], R3 ;  /* 0x00000003040075a7 */ /* 0x0002a6000802017f */
[----:B--2---:R-:W-:Y:S05]  /*c300*/  @!P1 NANOSLEEP.SYNCS 0x989680 ;  /* 0x009896800000995d */ /* 0x004fea0003900000 */
[----:B------:R-:W2:Y:S02]  /*c310*/  @!P1 SYNCS.PHASECHK.TRANS64 P1, [R4+URZ], R3 ;  /* 0x00000003040095a7 */ /* 0x000ea4000802007f */
[----:B--2---:R-:W-:Y:S05]  /*c320*/  @!P1 BRA `(.L_x_22) ;  /* 0xfffffffc00ec9947 */ /* 0x004fea000383ffff */
[----:B------:R-:W-:Y:S05]  /*c330*/  BRA `(.L_x_21) ;  /* 0xffffff5000fc7947 */ /* 0x000fea000383ffff */
.L_x_289:
[----:B------:R-:W-:Y:S01]  /*c340*/  BSSY B1, `(.L_x_309) ;  /* 0x0000006000017945 */ /* 0x000fe20003800000 */
[----:B------:R-:W-:-:S07]  /*c350*/  IMAD.MOV.U32 R15, RZ, RZ, -0x1 ;  /* 0xffffffffff0f7424 */ /* 0x000fce00078e00ff */
[----:B------:R-:W-:Y:S05]  /*c360*/  WARPSYNC.COLLECTIVE R15, `(.L_x_310) ;  /* 0x000000000f0c7348 */ /* 0x000fea0003c00000 */
[----:B------:R-:W-:Y:S02]  /*c370*/  ELECT P6, UR62, PT ;  /* 0x00000000003e782f */ /* 0x000fe400038c0000 */
[----:B------:R-:W-:Y:S01]  /*c380*/  MOV R14, UR62 ;  /* 0x0000003e000e7c02 */ /* 0x000fe20008000f00 */
[----:B------:R-:W-:Y:S10]  /*c390*/  ENDCOLLECTIVE ;  /* 0x000000000000791b */ /* 0x000ff40003800000 */
.L_x_310:
[----:B------:R-:W-:Y:S05]  /*c3a0*/  BSYNC B1 ;  /* 0x0000000000017941 */ /* 0x000fea0003800000 */
.L_x_309:
[----:B------:R-:W-:Y:S05]  /*c3b0*/  BRA `(.L_x_311) ;  /* 0xfffffff000247947 */ /* 0x000fea000383ffff */
.L_x_292:
[----:B0-----:R0:W1:Y:S02]  /*c3c0*/  SYNCS.PHASECHK.TRANS64.TRYWAIT P1, [R12+URZ+0x20], R7 ;  /* 0x000020070c0075a7 */ /* 0x001064000802017f */
[----:B-1----:R-:W-:Y:S05]  /*c3d0*/  @!P1 NANOSLEEP.SYNCS 0x989680 ;  /* 0x009896800000995d */ /* 0x002fea0003900000 */
[----:B------:R-:W1:Y:S02]  /*c3e0*/  @!P1 SYNCS.PHASECHK.TRANS64 P1, [R12+URZ+0x20], R7 ;  /* 0x000020070c0095a7 */ /* 0x000e64000802007f */
[----:B-1----:R-:W-:Y:S05]  /*c3f0*/  @!P1 BRA `(.L_x_292) ;  /* 0xfffffffc00f09947 */ /* 0x002fea000383ffff */
[----:B------:R-:W-:Y:S05]  /*c400*/  BRA `(.L_x_312) ;  /* 0xfffffff000607947 */ /* 0x000fea000383ffff */
.L_x_301:
[----:B------:R-:W-:Y:S01]  /*c410*/  BSSY B0, `(.L_x_313) ;  /* 0x0000006000007945 */ /* 0x000fe20003800000 */
[----:B------:R-:W-:-:S07]  /*c420*/  IMAD.MOV.U32 R15, RZ, RZ, -0x1 ;  /* 0xffffffffff0f7424 */ /* 0x000fce00078e00ff */
[----:B------:R-:W-:Y:S05]  /*c430*/  WARPSYNC.COLLECTIVE R15, `(.L_x_314) ;  /* 0x000000000f0c7348 */ /* 0x000fea0003c00000 */
[----:B------:R-:W-:Y:S02]  /*c440*/  ELECT P6, UR62, PT ;  /* 0x00000000003e782f */ /* 0x000fe400038c0000 */
[----:B------:R-:W-:Y:S01]  /*c450*/  MOV R14, UR62 ;  /* 0x0000003e000e7c02 */ /* 0x000fe20008000f00 */
[----:B------:R-:W-:Y:S10]  /*c460*/  ENDCOLLECTIVE ;  /* 0x000000000000791b */ /* 0x000ff40003800000 */
.L_x_314:
[----:B------:R-:W-:Y:S05]  /*c470*/  BSYNC B0 ;  /* 0x0000000000007941 */ /* 0x000fea0003800000 */
.L_x_313:
[----:B------:R-:W-:Y:S05]  /*c480*/  BRA `(.L_x_315) ;  /* 0xfffffff800cc7947 */ /* 0x000fea000383ffff */
.L_x_305:
[----:B0-----:R0:W1:Y:S02]  /*c490*/  SYNCS.PHASECHK.TRANS64.TRYWAIT P0, [R7+URZ], R4 ;  /* 0x00000004070075a7 */ /* 0x001064000800017f */
[----:B-1----:R-:W-:Y:S05]  /*c4a0*/  @!P0 NANOSLEEP.SYNCS 0x989680 ;  /* 0x009896800000895d */ /* 0x002fea0003900000 */
[----:B------:R-:W1:Y:S02]  /*c4b0*/  @!P0 SYNCS.PHASECHK.TRANS64 P0, [R7+URZ], R4 ;  /* 0x00000004070085a7 */ /* 0x000e64000800007f */
[----:B-1----:R-:W-:Y:S05]  /*c4c0*/  @!P0 BRA `(.L_x_305) ;  /* 0xfffffffc00f08947 */ /* 0x002fea000383ffff */
[----:B------:R-:W-:Y:S05]  /*c4d0*/  BRA `(.L_x_316) ;  /* 0xfffffffc000c7947 */ /* 0x000fea000383ffff */
.L_x_306:
[----:B0-----:R0:W1:Y:S02]  /*c4e0*/  SYNCS.PHASECHK.TRANS64.TRYWAIT P0, [R6+URZ], R3 ;  /* 0x00000003060075a7 */ /* 0x001064000800017f */
[----:B-1----:R-:W-:Y:S05]  /*c4f0*/  @!P0 NANOSLEEP.SYNCS 0x989680 ;  /* 0x009896800000895d */ /* 0x002fea0003900000 */
[----:B------:R-:W1:Y:S02]  /*c500*/  @!P0 SYNCS.PHASECHK.TRANS64 P0, [R6+URZ], R3 ;  /* 0x00000003060085a7 */ /* 0x000e64000800007f */
[----:B-1----:R-:W-:Y:S05]  /*c510*/  @!P0 BRA `(.L_x_306) ;  /* 0xfffffffc00f08947 */ /* 0x002fea000383ffff */
[----:B------:R-:W-:Y:S05]  /*c520*/  BRA `(.L_x_317) ;  /* 0xfffffffc001c7947 */ /* 0x000fea000383ffff */
.L_x_307:
[----:B-1----:R1:W2:Y:S02]  /*c530*/  SYNCS.PHASECHK.TRANS64.TRYWAIT P0, [R7+URZ], R4 ;  /* 0x00000004070075a7 */ /* 0x0022a4000800017f */
[----:B--2---:R-:W-:Y:S05]  /*c540*/  @!P0 NANOSLEEP.SYNCS 0x989680 ;  /* 0x009896800000895d */ /* 0x004fea0003900000 */
[----:B------:R-:W2:Y:S02]  /*c550*/  @!P0 SYNCS.PHASECHK.TRANS64 P0, [R7+URZ], R4 ;  /* 0x00000004070085a7 */ /* 0x000ea4000800007f */
[----:B--2---:R-:W-:Y:S05]  /*c560*/  @!P0 BRA `(.L_x_307) ;  /* 0xfffffffc00f08947 */ /* 0x004fea000383ffff */
[----:B------:R-:W-:Y:S05]  /*c570*/  BRA `(.L_x_318) ;  /* 0xfffffffc00247947 */ /* 0x000fea000383ffff */
.L_x_319:
[----:B------:R-:W-:-:S00]  /*c580*/  BRA `(.L_x_319) ;  /* 0xfffffffc00fc7947 */ /* 0x000fc0000383ffff */
[----:B------:R-:W-:-:S00]  /*c590*/  NOP ;  /* 0x0000000000007918 */ /* 0x000fc00000000000 */
        /* <DEDUP_REMOVED lines=14> */
.L_x_320:


//--------------------- .nv.global.init           --------------------------
	.section	.nv.global.init,"aw",@progbits
.nv.global.init:
	.type		$str$22,@object
	.size		$str$22,($str$23 - $str$22)
$str$22:
        /*0000*/ 	.byte	0x6b, 0x5f, 0x74, 0x69, 0x6c, 0x65, 0x5f, 0x63, 0x6f, 0x75, 0x6e, 0x74, 0x20, 0x3e, 0x3d, 0x20
        /*0010*/ 	.byte	0x31, 0x00
	.type		$str$23,@object
	.size		$str$23,(__unnamed_1 - $str$23)
$str$23:
        /*0012*/ 	.byte	0x2f, 0x74, 0x6d, 0x70, 0x2f, 0x63, 0x75, 0x74, 0x6c, 0x61, 0x73, 0x73, 0x5f, 0x73, 0x77, 0x65
        /*0022*/ 	.byte	0x65, 0x70, 0x5f, 0x73, 0x72, 0x63, 0x2f, 0x69, 0x6e, 0x63, 0x6c, 0x75, 0x64, 0x65, 0x2f, 0x63
        /*0032*/ 	.byte	0x75, 0x74, 0x6c, 0x61, 0x73, 0x73, 0x2f, 0x67, 0x65, 0x6d, 0x6d, 0x2f, 0x63, 0x6f, 0x6c, 0x6c
        /*0042*/ 	.byte	0x65, 0x63, 0x74, 0x69, 0x76, 0x65, 0x2f, 0x73, 0x6d, 0x39, 0x30, 0x5f, 0x6d, 0x6d, 0x61, 0x5f
        /*0052*/ 	.byte	0x74, 0x6d, 0x61, 0x5f, 0x67, 0x6d, 0x6d, 0x61, 0x5f, 0x73, 0x73, 0x5f, 0x77, 0x61, 0x72, 0x70
        /*0062*/ 	.byte	0x73, 0x70, 0x65, 0x63, 0x69, 0x61, 0x6c, 0x69, 0x7a, 0x65, 0x64, 0x2e, 0x68, 0x70, 0x70, 0x00
	.type		__unnamed_1,@object
	.size		__unnamed_1,(.L_0 - __unnamed_1)
__unnamed_1:
        /*0072*/ 	.byte	0x76, 0x6f, 0x69, 0x64, 0x20, 0x63, 0x75, 0x74, 0x6c, 0x61, 0x73, 0x73, 0x3a, 0x3a, 0x67, 0x65
        /* <DEDUP_REMOVED lines=179> */
        /*0bb2*/ 	.byte	0x74, 0x65, 0x3a, 0x3a, 0x69, 0x64, 0x65, 0x6e, 0x74, 0x69, 0x74, 0x79, 0x5d, 0x00
.L_0:


//--------------------- .nv.shared._ZN7cutlass13device_kernelINS_4gemm6kernel13GemmUniversalIN4cute5tupleIJiiiiEEENS1_10collective13CollectiveMmaINS1_34MainloopSm90TmaGmmaWarpSpecializedILi4ENS5_IJNS4_1CILi1EEESB_SB_EEENS1_35KernelTmaWarpSpecializedCooperativeEEENS5_IJNSA_ILi256EEENSA_ILi128EEENSA_ILi64EEEEEENS_6half_tENS5_IJlSB_lEEESJ_NS5_IJSB_llEEENS4_8TiledMMAINS4_8MMA_AtomIJNS4_4SM904GMMA26MMA_64x128x16_F32F16F16_SSILNSP_5MajorE0ELSR_1ELNSP_7ScaleInE1ELSS_1EEEEEENS4_6LayoutINS5_IJNSA_ILi2EEESB_SB_EEENS5_IJSB_NSA_ILi0EEESY_EEEEENS5_IJNS4_10UnderscoreES11_S11_EEEEENS4_13SM90_TMA_LOADENS4_14ComposedLayoutINS4_7SwizzleILi3ELi4ELi3EEENS4_18smem_ptr_flag_bitsILi16EEENSV_INS5_IJNSA_ILi8EEESH_EEENS5_IJSH_SB_EEEEEEEvNS4_8identityES14_NS15_IS17_S19_NSV_INS5_IJSH_S1A_EEENS5_IJSB_SH_EEEEEEEvS1F_EENS_8epilogue10collective6detail29Sm90TmaWarpSpecializedAdapterINS1M_15DefaultEpilogueISJ_SK_SK_NS1L_6thread17LinearCombinationISJ_Li1EffLNS1Q_9ScaleType4KindE0ELNS_15FloatRoundStyleE2ESJ_EENS1_15EpilogueDefaultEEEEEvvEEEEvNT_6ParamsE --------------------------
	.section	.nv.shared._ZN7cutlass13device_kernelINS_4gemm6kernel13GemmUniversalIN4cute5tupleIJiiiiEEENS1_10collective13CollectiveMmaINS1_34MainloopSm90TmaGmmaWarpSpecializedILi4ENS5_IJNS4_1CILi1EEESB_SB_EEENS1_35KernelTmaWarpSpecializedCooperativeEEENS5_IJNSA_ILi256EEENSA_ILi128EEENSA_ILi64EEEEEENS_6half_tENS5_IJlSB_lEEESJ_NS5_IJSB_llEEENS4_8TiledMMAINS4_8MMA_AtomIJNS4_4SM904GMMA26MMA_64x128x16_F32F16F16_SSILNSP_5MajorE0ELSR_1ELNSP_7ScaleInE1ELSS_1EEEEEENS4_6LayoutINS5_IJNSA_ILi2EEESB_SB_EEENS5_IJSB_NSA_ILi0EEESY_EEEEENS5_IJNS4_10UnderscoreES11_S11_EEEEENS4_13SM90_TMA_LOADENS4_14ComposedLayoutINS4_7SwizzleILi3ELi4ELi3EEENS4_18smem_ptr_flag_bitsILi16EEENSV_INS5_IJNSA_ILi8EEESH_EEENS5_IJSH_SB_EEEEEEEvNS4_8identityES14_NS15_IS17_S19_NSV_INS5_IJSH_S1A_EEENS5_IJSB_SH_EEEEEEEvS1F_EENS_8epilogue10collective6detail29Sm90TmaWarpSpecializedAdapterINS1M_15DefaultEpilogueISJ_SK_SK_NS1L_6thread17LinearCombinationISJ_Li1EffLNS1Q_9ScaleType4KindE0ELNS_15FloatRoundStyleE2ESJ_EENS1_15EpilogueDefaultEEEEEvvEEEEvNT_6ParamsE,"aw",@nobits
	.sectionflags	@""
	.align	16
	.zero		1024


//--------------------- .nv.shared.reserved.0     --------------------------
	.section	.nv.shared.reserved.0,"aw",@nobits
	.weak		__nv_reservedSMEM_offset_0_alias
	.size		__nv_reservedSMEM_offset_0_alias, 0, 0
	.other		__nv_reservedSMEM_offset_0_alias,@"STO_CUDA_RESERVED_SHARED STV_DEFAULT"
__nv_reservedSMEM_offset_0_alias:
	.zero		0


//--------------------- .nv.global                --------------------------
	.section	.nv.global,"aw",@nobits
.nv.global:
	.type		_ZN40_INTERNAL_c05f38da_4_k_cu_e21ee53f_255594cute1_E,@object
	.size		_ZN40_INTERNAL_c05f38da_4_k_cu_e21ee53f_255594cute1_E,(_ZN40_INTERNAL_c05f38da_4_k_cu_e21ee53f_255594cuda3std3__45__cpo6cbeginE - _ZN40_INTERNAL_c05f38da_4_k_cu_e21ee53f_255594cute1_E)
_ZN40_INTERNAL_c05f38da_4_k_cu_e21ee53f_255594cute1_E:
	.zero		1
	.type		_ZN40_INTERNAL_c05f38da_4_k_cu_e21ee53f_255594cuda3std3__45__cpo6cbeginE,@object
	.size		_ZN40_INTERNAL_c05f38da_4_k_cu_e21ee53f_255594cuda3std3__45__cpo6cbeginE,(_ZN40_INTERNAL_c05f38da_4_k_cu_e21ee53f_255594cuda3std3__48in_placeE - _ZN40_INTERNAL_c05f38da_4_k_cu_e21ee53f_255594cuda3std3__45__cpo6cbeginE)
_ZN40_INTERNAL_c05f38da_4_k_cu_e21ee53f_255594cuda3std3__45__cpo6cbeginE:
	.zero		1
	.type		_ZN40_INTERNAL_c05f38da_4_k_cu_e21ee53f_255594cuda3std3__48in_placeE,@object
	.size		_ZN40_INTERNAL_c05f38da_4_k_cu_e21ee53f_255594cuda3std3__48in_placeE,(_ZN40_INTERNAL_c05f38da_4_k_cu_e21ee53f_255594cuda3std6ranges3__45__cpo9iter_moveE - _ZN40_INTERNAL_c05f38da_4_k_cu_e21ee53f_255594cuda3std3__48in_placeE)
_ZN40_INTERNAL_c05f38da_4_k_cu_e21ee53f_255594cuda3std3__48in_placeE:
	.zero		1
	.type		_ZN40_INTERNAL_c05f38da_4_k_cu_e21ee53f_255594cuda3std6ranges3__45__cpo9iter_moveE,@object
	.size		_ZN40_INTERNAL_c05f38da_4_k_cu_e21ee53f_255594cuda3std6ranges3__45__cpo9iter_moveE,(_ZN40_INTERNAL_c05f38da_4_k_cu_e21ee53f_255594cuda3std3__45__cpo5beginE - _ZN40_INTERNAL_c05f38da_4_k_cu_e21ee53f_255594cuda3std6ranges3__45__cpo9iter_moveE)
_ZN40_INTERNAL_c05f38da_4_k_cu_e21ee53f_255594cuda3std6ranges3__45__cpo9iter_moveE:
	.zero		1
	.type		_ZN40_INTERNAL_c05f38da_4_k_cu_e21ee53f_255594cuda3std3__45__cpo5beginE,@object
	.size		_ZN40_INTERNAL_c05f38da_4_k_cu_e21ee53f_255594cuda3std3__45__cpo5beginE,(_ZN40_INTERNAL_c05f38da_4_k_cu_e21ee53f_255594cuda3std3__442_GLOBAL__N__c05f38da_4_k_cu_e21ee53f_255596ignoreE - _ZN40_INTERNAL_c05f38da_4_k_cu_e21ee53f_255594cuda3std3__45__cpo5beginE)
_ZN40_INTERNAL_c05f38da_4_k_cu_e21ee53f_255594cuda3std3__45__cpo5beginE:
	.zero		1
	.type		_ZN40_INTERNAL_c05f38da_4_k_cu_e21ee53f_255594cuda3std3__442_GLOBAL__N__c05f38da_4_k_cu_e21ee53f_255596ignoreE,@object
	.size		_ZN40_INTERNAL_c05f38da_4_k_cu_e21ee53f_255594cuda3std3__442_GLOBAL__N__c05f38da_4_k_cu_e21ee53f_255596ignoreE,(_ZN40_INTERNAL_c05f38da_4_k_cu_e21ee53f_255594cute7productE - _ZN40_INTERNAL_c05f38da_4_k_cu_e21ee53f_255594cuda3std3__442_GLOBAL__N__c05f38da_4_k_cu_e21ee53f_255596ignoreE)
_ZN40_INTERNAL_c05f38da_4_k_cu_e21ee53f_255594cuda3std3__442_GLOBAL__N__c05f38da_4_k_cu_e21ee53f_255596ignoreE:
	.zero		1
	.type		_ZN40_INTERNAL_c05f38da_4_k_cu_e21ee53f_255594cute7productE,@object
	.size		_ZN40_INTERNAL_c05f38da_4_k_cu_e21ee53f_255594cute7productE,(_ZN40_INTERNAL_c05f38da_4_k_cu_e21ee53f_255594cuda3std3__45__cpo3endE - _ZN40_INTERNAL_c05f38da_4_k_cu_e21ee53f_255594cute7productE)
_ZN40_INTERNAL_c05f38da_4_k_cu_e21ee53f_255594cute7productE:
	.zero		1
	.type		_ZN40_INTERNAL_c05f38da_4_k_cu_e21ee53f_255594cuda3std3__45__cpo3endE,@object
	.size		_ZN40_INTERNAL_c05f38da_4_k_cu_e21ee53f_255594cuda3std3__45__cpo3endE,(_ZN40_INTERNAL_c05f38da_4_k_cu_e21ee53f_255594cuda3std3__419piecewise_constructE - _ZN40_INTERNAL_c05f38da_4_k_cu_e21ee53f_255594cuda3std3__45__cpo3endE)
_ZN40_INTERNAL_c05f38da_4_k_cu_e21ee53f_255594cuda3std3__45__cpo3endE:
	.zero		1
	.type		_ZN40_INTERNAL_c05f38da_4_k_cu_e21ee53f_255594cuda3std3__419piecewise_constructE,@object
	.size		_ZN40_INTERNAL_c05f38da_4_k_cu_e21ee53f_255594cuda3std3__419piecewise_constructE,(_ZN40_INTERNAL_c05f38da_4_k_cu_e21ee53f_255594cuda3std3__45__cpo4cendE - _ZN40_INTERNAL_c05f38da_4_k_cu_e21ee53f_255594cuda3std3__419piecewise_constructE)
_ZN40_INTERNAL_c05f38da_4_k_cu_e21ee53f_255594cuda3std3__419piecewise_constructE:
	.zero		1
	.type		_ZN40_INTERNAL_c05f38da_4_k_cu_e21ee53f_255594cuda3std3__45__cpo4cendE,@object
	.size		_ZN40_INTERNAL_c05f38da_4_k_cu_e21ee53f_255594cuda3std3__45__cpo4cendE,(_ZN40_INTERNAL_c05f38da_4_k_cu_e21ee53f_255594cuda3std6ranges3__45__cpo4swapE - _ZN40_INTERNAL_c05f38da_4_k_cu_e21ee53f_255594cuda3std3__45__cpo4cendE)
_ZN40_INTERNAL_c05f38da_4_k_cu_e21ee53f_255594cuda3std3__45__cpo4cendE:
	.zero		1
	.type		_ZN40_INTERNAL_c05f38da_4_k_cu_e21ee53f_255594cuda3std6ranges3__45__cpo4swapE,@object
	.size		_ZN40_INTERNAL_c05f38da_4_k_cu_e21ee53f_255594cuda3std6ranges3__45__cpo4swapE,(.L_8 - _ZN40_INTERNAL_c05f38da_4_k_cu_e21ee53f_255594cuda3std6ranges3__45__cpo4swapE)
_ZN40_INTERNAL_c05f38da_4_k_cu_e21ee53f_255594cuda3std6ranges3__45__cpo4swapE:
	.zero		1
.L_8:


//--------------------- .nv.constant0._ZN7cutlass13device_kernelINS_4gemm6kernel13GemmUniversalIN4cute5tupleIJiiiiEEENS1_10collective13CollectiveMmaINS1_34MainloopSm90TmaGmmaWarpSpecializedILi4ENS5_IJNS4_1CILi1EEESB_SB_EEENS1_35KernelTmaWarpSpecializedCooperativeEEENS5_IJNSA_ILi256EEENSA_ILi128EEENSA_ILi64EEEEEENS_6half_tENS5_IJlSB_lEEESJ_NS5_IJSB_llEEENS4_8TiledMMAINS4_8MMA_AtomIJNS4_4SM904GMMA26MMA_64x128x16_F32F16F16_SSILNSP_5MajorE0ELSR_1ELNSP_7ScaleInE1ELSS_1EEEEEENS4_6LayoutINS5_IJNSA_ILi2EEESB_SB_EEENS5_IJSB_NSA_ILi0EEESY_EEEEENS5_IJNS4_10UnderscoreES11_S11_EEEEENS4_13SM90_TMA_LOADENS4_14ComposedLayoutINS4_7SwizzleILi3ELi4ELi3EEENS4_18smem_ptr_flag_bitsILi16EEENSV_INS5_IJNSA_ILi8EEESH_EEENS5_IJSH_SB_EEEEEEEvNS4_8identityES14_NS15_IS17_S19_NSV_INS5_IJSH_S1A_EEENS5_IJSB_SH_EEEEEEEvS1F_EENS_8epilogue10collective6detail29Sm90TmaWarpSpecializedAdapterINS1M_15DefaultEpilogueISJ_SK_SK_NS1L_6thread17LinearCombinationISJ_Li1EffLNS1Q_9ScaleType4KindE0ELNS_15FloatRoundStyleE2ESJ_EENS1_15EpilogueDefaultEEEEEvvEEEEvNT_6ParamsE --------------------------
	.section	.nv.constant0._ZN7cutlass13device_kernelINS_4gemm6kernel13GemmUniversalIN4cute5tupleIJiiiiEEENS1_10collective13CollectiveMmaINS1_34MainloopSm90TmaGmmaWarpSpecializedILi4ENS5_IJNS4_1CILi1EEESB_SB_EEENS1_35KernelTmaWarpSpecializedCooperativeEEENS5_IJNSA_ILi256EEENSA_ILi128EEENSA_ILi64EEEEEENS_6half_tENS5_IJlSB_lEEESJ_NS5_IJSB_llEEENS4_8TiledMMAINS4_8MMA_AtomIJNS4_4SM904GMMA26MMA_64x128x16_F32F16F16_SSILNSP_5MajorE0ELSR_1ELNSP_7ScaleInE1ELSS_1EEEEEENS4_6LayoutINS5_IJNSA_ILi2EEESB_SB_EEENS5_IJSB_NSA_ILi0EEESY_EEEEENS5_IJNS4_10UnderscoreES11_S11_EEEEENS4_13SM90_TMA_LOADENS4_14ComposedLayoutINS4_7SwizzleILi3ELi4ELi3EEENS4_18smem_ptr_flag_bitsILi16EEENSV_INS5_IJNSA_ILi8EEESH_EEENS5_IJSH_SB_EEEEEEEvNS4_8identityES14_NS15_IS17_S19_NSV_INS5_IJSH_S1A_EEENS5_IJSB_SH_EEEEEEEvS1F_EENS_8epilogue10collective6detail29Sm90TmaWarpSpecializedAdapterINS1M_15DefaultEpilogueISJ_SK_SK_NS1L_6thread17LinearCombinationISJ_Li1EffLNS1Q_9ScaleType4KindE0ELNS_15FloatRoundStyleE2ESJ_EENS1_15EpilogueDefaultEEEEEvvEEEEvNT_6ParamsE,"a",@progbits
	.sectionflags	@""
	.align	4
.nv.constant0._ZN7cutlass13device_kernelINS_4gemm6kernel13GemmUniversalIN4cute5tupleIJiiiiEEENS1_10collective13CollectiveMmaINS1_34MainloopSm90TmaGmmaWarpSpecializedILi4ENS5_IJNS4_1CILi1EEESB_SB_EEENS1_35KernelTmaWarpSpecializedCooperativeEEENS5_IJNSA_ILi256EEENSA_ILi128EEENSA_ILi64EEEEEENS_6half_tENS5_IJlSB_lEEESJ_NS5_IJSB_llEEENS4_8TiledMMAINS4_8MMA_AtomIJNS4_4SM904GMMA26MMA_64x128x16_F32F16F16_SSILNSP_5MajorE0ELSR_1ELNSP_7ScaleInE1ELSS_1EEEEEENS4_6LayoutINS5_IJNSA_ILi2EEESB_SB_EEENS5_IJSB_NSA_ILi0EEESY_EEEEENS5_IJNS4_10UnderscoreES11_S11_EEEEENS4_13SM90_TMA_LOADENS4_14ComposedLayoutINS4_7SwizzleILi3ELi4ELi3EEENS4_18smem_ptr_flag_bitsILi16EEENSV_INS5_IJNSA_ILi8EEESH_EEENS5_IJSH_SB_EEEEEEEvNS4_8identityES14_NS15_IS17_S19_NSV_INS5_IJSH_S1A_EEENS5_IJSB_SH_EEEEEEEvS1F_EENS_8epilogue10collective6detail29Sm90TmaWarpSpecializedAdapterINS1M_15DefaultEpilogueISJ_SK_SK_NS1L_6thread17LinearCombinationISJ_Li1EffLNS1Q_9ScaleType4KindE0ELNS_15FloatRoundStyleE2ESJ_EENS1_15EpilogueDefaultEEEEEvvEEEEvNT_6ParamsE:
	.zero		1664


//--------------------- SYMBOLS --------------------------

	.type		.nv.reservedSmem.offset0,@object
	.size		.nv.reservedSmem.offset0,0x4
	.type		__assertfail,@function
